//
// Generated by NVIDIA NVVM Compiler
//
// Compiler Build ID: CL-36424714
// Cuda compilation tools, release 13.0, V13.0.88
// Based on NVVM 20.0.0
//

.version 9.0
.target sm_100
.address_size 64

	// .globl	_Z12dleibniz_gpuPdS_

.visible .entry _Z12dleibniz_gpuPdS_(
	.param .u64 .ptr .align 1 _Z12dleibniz_gpuPdS__param_0,
	.param .u64 .ptr .align 1 _Z12dleibniz_gpuPdS__param_1
)
{
	.reg .pred 	%p<28>;
	.reg .b32 	%r<5>;
	.reg .b64 	%rd<7>;
	.reg .b64 	%fd<83>;

	ld.param.u64 	%rd4, [_Z12dleibniz_gpuPdS__param_0];
	ld.param.u64 	%rd3, [_Z12dleibniz_gpuPdS__param_1];
	cvta.to.global.u64 	%rd1, %rd4;
	mov.u32 	%r2, %ctaid.x;
	mov.u32 	%r3, %ntid.x;
	mov.u32 	%r4, %tid.x;
	mad.lo.s32 	%r1, %r2, %r3, %r4;
	mul.wide.s32 	%rd5, %r1, 8;
	add.s64 	%rd2, %rd1, %rd5;
	setp.gt.s32 	%p1, %r1, 67108863;
	@%p1 bra 	$L__BB0_2;
	ld.global.f64 	%fd1, [%rd2];
	ld.global.f64 	%fd2, [%rd2+536870912];
	add.f64 	%fd3, %fd1, %fd2;
	st.global.f64 	[%rd2], %fd3;
$L__BB0_2:
	setp.gt.s32 	%p2, %r1, 33554431;
	@%p2 bra 	$L__BB0_4;
	ld.global.f64 	%fd4, [%rd2];
	ld.global.f64 	%fd5, [%rd2+268435456];
	add.f64 	%fd6, %fd4, %fd5;
	st.global.f64 	[%rd2], %fd6;
$L__BB0_4:
	setp.gt.s32 	%p3, %r1, 16777215;
	@%p3 bra 	$L__BB0_6;
	ld.global.f64 	%fd7, [%rd2];
	ld.global.f64 	%fd8, [%rd2+134217728];
	add.f64 	%fd9, %fd7, %fd8;
	st.global.f64 	[%rd2], %fd9;
$L__BB0_6:
	setp.gt.s32 	%p4, %r1, 8388607;
	@%p4 bra 	$L__BB0_8;
	ld.global.f64 	%fd10, [%rd2];
	ld.global.f64 	%fd11, [%rd2+67108864];
	add.f64 	%fd12, %fd10, %fd11;
	st.global.f64 	[%rd2], %fd12;
$L__BB0_8:
	setp.gt.s32 	%p5, %r1, 4194303;
	@%p5 bra 	$L__BB0_10;
	ld.global.f64 	%fd13, [%rd2];
	ld.global.f64 	%fd14, [%rd2+33554432];
	add.f64 	%fd15, %fd13, %fd14;
	st.global.f64 	[%rd2], %fd15;
$L__BB0_10:
	setp.gt.s32 	%p6, %r1, 2097151;
	@%p6 bra 	$L__BB0_12;
	ld.global.f64 	%fd16, [%rd2];
	ld.global.f64 	%fd17, [%rd2+16777216];
	add.f64 	%fd18, %fd16, %fd17;
	st.global.f64 	[%rd2], %fd18;
$L__BB0_12:
	setp.gt.s32 	%p7, %r1, 1048575;
	@%p7 bra 	$L__BB0_14;
	ld.global.f64 	%fd19, [%rd2];
	ld.global.f64 	%fd20, [%rd2+8388608];
	add.f64 	%fd21, %fd19, %fd20;
	st.global.f64 	[%rd2], %fd21;
$L__BB0_14:
	setp.gt.s32 	%p8, %r1, 524287;
	@%p8 bra 	$L__BB0_16;
	ld.global.f64 	%fd22, [%rd2];
	ld.global.f64 	%fd23, [%rd2+4194304];
	add.f64 	%fd24, %fd22, %fd23;
	st.global.f64 	[%rd2], %fd24;
$L__BB0_16:
	setp.gt.s32 	%p9, %r1, 262143;
	@%p9 bra 	$L__BB0_18;
	ld.global.f64 	%fd25, [%rd2];
	ld.global.f64 	%fd26, [%rd2+2097152];
	add.f64 	%fd27, %fd25, %fd26;
	st.global.f64 	[%rd2], %fd27;
$L__BB0_18:
	setp.gt.s32 	%p10, %r1, 131071;
	@%p10 bra 	$L__BB0_20;
	ld.global.f64 	%fd28, [%rd2];
	ld.global.f64 	%fd29, [%rd2+1048576];
	add.f64 	%fd30, %fd28, %fd29;
	st.global.f64 	[%rd2], %fd30;
$L__BB0_20:
	setp.gt.s32 	%p11, %r1, 65535;
	@%p11 bra 	$L__BB0_22;
	ld.global.f64 	%fd31, [%rd2];
	ld.global.f64 	%fd32, [%rd2+524288];
	add.f64 	%fd33, %fd31, %fd32;
	st.global.f64 	[%rd2], %fd33;
$L__BB0_22:
	setp.gt.s32 	%p12, %r1, 32767;
	@%p12 bra 	$L__BB0_24;
	ld.global.f64 	%fd34, [%rd2];
	ld.global.f64 	%fd35, [%rd2+262144];
	add.f64 	%fd36, %fd34, %fd35;
	st.global.f64 	[%rd2], %fd36;
$L__BB0_24:
	setp.gt.s32 	%p13, %r1, 16383;
	@%p13 bra 	$L__BB0_26;
	ld.global.f64 	%fd37, [%rd2];
	ld.global.f64 	%fd38, [%rd2+131072];
	add.f64 	%fd39, %fd37, %fd38;
	st.global.f64 	[%rd2], %fd39;
$L__BB0_26:
	setp.gt.s32 	%p14, %r1, 8191;
	@%p14 bra 	$L__BB0_28;
	ld.global.f64 	%fd40, [%rd2];
	ld.global.f64 	%fd41, [%rd2+65536];
	add.f64 	%fd42, %fd40, %fd41;
	st.global.f64 	[%rd2], %fd42;
$L__BB0_28:
	setp.gt.s32 	%p15, %r1, 4095;
	@%p15 bra 	$L__BB0_30;
	ld.global.f64 	%fd43, [%rd2];
	ld.global.f64 	%fd44, [%rd2+32768];
	add.f64 	%fd45, %fd43, %fd44;
	st.global.f64 	[%rd2], %fd45;
$L__BB0_30:
	setp.gt.s32 	%p16, %r1, 2047;
	@%p16 bra 	$L__BB0_32;
	ld.global.f64 	%fd46, [%rd2];
	ld.global.f64 	%fd47, [%rd2+16384];
	add.f64 	%fd48, %fd46, %fd47;
	st.global.f64 	[%rd2], %fd48;
$L__BB0_32:
	setp.gt.s32 	%p17, %r1, 1023;
	@%p17 bra 	$L__BB0_34;
	ld.global.f64 	%fd49, [%rd2];
	ld.global.f64 	%fd50, [%rd2+8192];
	add.f64 	%fd51, %fd49, %fd50;
	st.global.f64 	[%rd2], %fd51;
$L__BB0_34:
	setp.gt.s32 	%p18, %r1, 511;
	@%p18 bra 	$L__BB0_36;
	ld.global.f64 	%fd52, [%rd2];
	ld.global.f64 	%fd53, [%rd2+4096];
	add.f64 	%fd54, %fd52, %fd53;
	st.global.f64 	[%rd2], %fd54;
$L__BB0_36:
	setp.gt.s32 	%p19, %r1, 255;
	@%p19 bra 	$L__BB0_38;
	ld.global.f64 	%fd55, [%rd2];
	ld.global.f64 	%fd56, [%rd2+2048];
	add.f64 	%fd57, %fd55, %fd56;
	st.global.f64 	[%rd2], %fd57;
$L__BB0_38:
	setp.gt.s32 	%p20, %r1, 127;
	@%p20 bra 	$L__BB0_40;
	ld.global.f64 	%fd58, [%rd2];
	ld.global.f64 	%fd59, [%rd2+1024];
	add.f64 	%fd60, %fd58, %fd59;
	st.global.f64 	[%rd2], %fd60;
$L__BB0_40:
	setp.gt.s32 	%p21, %r1, 63;
	@%p21 bra 	$L__BB0_42;
	ld.global.f64 	%fd61, [%rd2];
	ld.global.f64 	%fd62, [%rd2+512];
	add.f64 	%fd63, %fd61, %fd62;
	st.global.f64 	[%rd2], %fd63;
$L__BB0_42:
	setp.gt.s32 	%p22, %r1, 31;
	@%p22 bra 	$L__BB0_44;
	ld.global.f64 	%fd64, [%rd2];
	ld.global.f64 	%fd65, [%rd2+256];
	add.f64 	%fd66, %fd64, %fd65;
	st.global.f64 	[%rd2], %fd66;
$L__BB0_44:
	setp.gt.s32 	%p23, %r1, 15;
	@%p23 bra 	$L__BB0_46;
	ld.global.f64 	%fd67, [%rd2];
	ld.global.f64 	%fd68, [%rd2+128];
	add.f64 	%fd69, %fd67, %fd68;
	st.global.f64 	[%rd2], %fd69;
$L__BB0_46:
	setp.gt.s32 	%p24, %r1, 7;
	@%p24 bra 	$L__BB0_48;
	ld.global.f64 	%fd70, [%rd2];
	ld.global.f64 	%fd71, [%rd2+64];
	add.f64 	%fd72, %fd70, %fd71;
	st.global.f64 	[%rd2], %fd72;
$L__BB0_48:
	setp.gt.s32 	%p25, %r1, 3;
	@%p25 bra 	$L__BB0_50;
	ld.global.f64 	%fd73, [%rd2];
	ld.global.f64 	%fd74, [%rd2+32];
	add.f64 	%fd75, %fd73, %fd74;
	st.global.f64 	[%rd2], %fd75;
$L__BB0_50:
	setp.gt.s32 	%p26, %r1, 1;
	@%p26 bra 	$L__BB0_52;
	ld.global.f64 	%fd76, [%rd2];
	ld.global.f64 	%fd77, [%rd2+16];
	add.f64 	%fd78, %fd76, %fd77;
	st.global.f64 	[%rd2], %fd78;
$L__BB0_52:
	setp.gt.s32 	%p27, %r1, 0;
	@%p27 bra 	$L__BB0_54;
	ld.global.f64 	%fd79, [%rd2];
	ld.global.f64 	%fd80, [%rd2+8];
	add.f64 	%fd81, %fd79, %fd80;
	st.global.f64 	[%rd2], %fd81;
$L__BB0_54:
	cvta.to.global.u64 	%rd6, %rd3;
	ld.global.f64 	%fd82, [%rd1];
	st.global.f64 	[%rd6], %fd82;
	ret;

}
	// .globl	_Z12fleibniz_gpuPfS_
.visible .entry _Z12fleibniz_gpuPfS_(
	.param .u64 .ptr .align 1 _Z12fleibniz_gpuPfS__param_0,
	.param .u64 .ptr .align 1 _Z12fleibniz_gpuPfS__param_1
)
{
	.reg .pred 	%p<28>;
	.reg .b32 	%r<5>;
	.reg .b32 	%f<83>;
	.reg .b64 	%rd<7>;

	ld.param.u64 	%rd4, [_Z12fleibniz_gpuPfS__param_0];
	ld.param.u64 	%rd3, [_Z12fleibniz_gpuPfS__param_1];
	cvta.to.global.u64 	%rd1, %rd4;
	mov.u32 	%r2, %ctaid.x;
	mov.u32 	%r3, %ntid.x;
	mov.u32 	%r4, %tid.x;
	mad.lo.s32 	%r1, %r2, %r3, %r4;
	mul.wide.s32 	%rd5, %r1, 4;
	add.s64 	%rd2, %rd1, %rd5;
	setp.gt.s32 	%p1, %r1, 67108863;
	@%p1 bra 	$L__BB1_2;
	ld.global.f32 	%f1, [%rd2];
	ld.global.f32 	%f2, [%rd2+268435456];
	add.f32 	%f3, %f1, %f2;
	st.global.f32 	[%rd2], %f3;
$L__BB1_2:
	setp.gt.s32 	%p2, %r1, 33554431;
	@%p2 bra 	$L__BB1_4;
	ld.global.f32 	%f4, [%rd2];
	ld.global.f32 	%f5, [%rd2+134217728];
	add.f32 	%f6, %f4, %f5;
	st.global.f32 	[%rd2], %f6;
$L__BB1_4:
	setp.gt.s32 	%p3, %r1, 16777215;
	@%p3 bra 	$L__BB1_6;
	ld.global.f32 	%f7, [%rd2];
	ld.global.f32 	%f8, [%rd2+67108864];
	add.f32 	%f9, %f7, %f8;
	st.global.f32 	[%rd2], %f9;
$L__BB1_6:
	setp.gt.s32 	%p4, %r1, 8388607;
	@%p4 bra 	$L__BB1_8;
	ld.global.f32 	%f10, [%rd2];
	ld.global.f32 	%f11, [%rd2+33554432];
	add.f32 	%f12, %f10, %f11;
	st.global.f32 	[%rd2], %f12;
$L__BB1_8:
	setp.gt.s32 	%p5, %r1, 4194303;
	@%p5 bra 	$L__BB1_10;
	ld.global.f32 	%f13, [%rd2];
	ld.global.f32 	%f14, [%rd2+16777216];
	add.f32 	%f15, %f13, %f14;
	st.global.f32 	[%rd2], %f15;
$L__BB1_10:
	setp.gt.s32 	%p6, %r1, 2097151;
	@%p6 bra 	$L__BB1_12;
	ld.global.f32 	%f16, [%rd2];
	ld.global.f32 	%f17, [%rd2+8388608];
	add.f32 	%f18, %f16, %f17;
	st.global.f32 	[%rd2], %f18;
$L__BB1_12:
	setp.gt.s32 	%p7, %r1, 1048575;
	@%p7 bra 	$L__BB1_14;
	ld.global.f32 	%f19, [%rd2];
	ld.global.f32 	%f20, [%rd2+4194304];
	add.f32 	%f21, %f19, %f20;
	st.global.f32 	[%rd2], %f21;
$L__BB1_14:
	setp.gt.s32 	%p8, %r1, 524287;
	@%p8 bra 	$L__BB1_16;
	ld.global.f32 	%f22, [%rd2];
	ld.global.f32 	%f23, [%rd2+2097152];
	add.f32 	%f24, %f22, %f23;
	st.global.f32 	[%rd2], %f24;
$L__BB1_16:
	setp.gt.s32 	%p9, %r1, 262143;
	@%p9 bra 	$L__BB1_18;
	ld.global.f32 	%f25, [%rd2];
	ld.global.f32 	%f26, [%rd2+1048576];
	add.f32 	%f27, %f25, %f26;
	st.global.f32 	[%rd2], %f27;
$L__BB1_18:
	setp.gt.s32 	%p10, %r1, 131071;
	@%p10 bra 	$L__BB1_20;
	ld.global.f32 	%f28, [%rd2];
	ld.global.f32 	%f29, [%rd2+524288];
	add.f32 	%f30, %f28, %f29;
	st.global.f32 	[%rd2], %f30;
$L__BB1_20:
	setp.gt.s32 	%p11, %r1, 65535;
	@%p11 bra 	$L__BB1_22;
	ld.global.f32 	%f31, [%rd2];
	ld.global.f32 	%f32, [%rd2+262144];
	add.f32 	%f33, %f31, %f32;
	st.global.f32 	[%rd2], %f33;
$L__BB1_22:
	setp.gt.s32 	%p12, %r1, 32767;
	@%p12 bra 	$L__BB1_24;
	ld.global.f32 	%f34, [%rd2];
	ld.global.f32 	%f35, [%rd2+131072];
	add.f32 	%f36, %f34, %f35;
	st.global.f32 	[%rd2], %f36;
$L__BB1_24:
	setp.gt.s32 	%p13, %r1, 16383;
	@%p13 bra 	$L__BB1_26;
	ld.global.f32 	%f37, [%rd2];
	ld.global.f32 	%f38, [%rd2+65536];
	add.f32 	%f39, %f37, %f38;
	st.global.f32 	[%rd2], %f39;
$L__BB1_26:
	setp.gt.s32 	%p14, %r1, 8191;
	@%p14 bra 	$L__BB1_28;
	ld.global.f32 	%f40, [%rd2];
	ld.global.f32 	%f41, [%rd2+32768];
	add.f32 	%f42, %f40, %f41;
	st.global.f32 	[%rd2], %f42;
$L__BB1_28:
	setp.gt.s32 	%p15, %r1, 4095;
	@%p15 bra 	$L__BB1_30;
	ld.global.f32 	%f43, [%rd2];
	ld.global.f32 	%f44, [%rd2+16384];
	add.f32 	%f45, %f43, %f44;
	st.global.f32 	[%rd2], %f45;
$L__BB1_30:
	setp.gt.s32 	%p16, %r1, 2047;
	@%p16 bra 	$L__BB1_32;
	ld.global.f32 	%f46, [%rd2];
	ld.global.f32 	%f47, [%rd2+8192];
	add.f32 	%f48, %f46, %f47;
	st.global.f32 	[%rd2], %f48;
$L__BB1_32:
	setp.gt.s32 	%p17, %r1, 1023;
	@%p17 bra 	$L__BB1_34;
	ld.global.f32 	%f49, [%rd2];
	ld.global.f32 	%f50, [%rd2+4096];
	add.f32 	%f51, %f49, %f50;
	st.global.f32 	[%rd2], %f51;
$L__BB1_34:
	setp.gt.s32 	%p18, %r1, 511;
	@%p18 bra 	$L__BB1_36;
	ld.global.f32 	%f52, [%rd2];
	ld.global.f32 	%f53, [%rd2+2048];
	add.f32 	%f54, %f52, %f53;
	st.global.f32 	[%rd2], %f54;
$L__BB1_36:
	setp.gt.s32 	%p19, %r1, 255;
	@%p19 bra 	$L__BB1_38;
	ld.global.f32 	%f55, [%rd2];
	ld.global.f32 	%f56, [%rd2+1024];
	add.f32 	%f57, %f55, %f56;
	st.global.f32 	[%rd2], %f57;
$L__BB1_38:
	setp.gt.s32 	%p20, %r1, 127;
	@%p20 bra 	$L__BB1_40;
	ld.global.f32 	%f58, [%rd2];
	ld.global.f32 	%f59, [%rd2+512];
	add.f32 	%f60, %f58, %f59;
	st.global.f32 	[%rd2], %f60;
$L__BB1_40:
	setp.gt.s32 	%p21, %r1, 63;
	@%p21 bra 	$L__BB1_42;
	ld.global.f32 	%f61, [%rd2];
	ld.global.f32 	%f62, [%rd2+256];
	add.f32 	%f63, %f61, %f62;
	st.global.f32 	[%rd2], %f63;
$L__BB1_42:
	setp.gt.s32 	%p22, %r1, 31;
	@%p22 bra 	$L__BB1_44;
	ld.global.f32 	%f64, [%rd2];
	ld.global.f32 	%f65, [%rd2+128];
	add.f32 	%f66, %f64, %f65;
	st.global.f32 	[%rd2], %f66;
$L__BB1_44:
	setp.gt.s32 	%p23, %r1, 15;
	@%p23 bra 	$L__BB1_46;
	ld.global.f32 	%f67, [%rd2];
	ld.global.f32 	%f68, [%rd2+64];
	add.f32 	%f69, %f67, %f68;
	st.global.f32 	[%rd2], %f69;
$L__BB1_46:
	setp.gt.s32 	%p24, %r1, 7;
	@%p24 bra 	$L__BB1_48;
	ld.global.f32 	%f70, [%rd2];
	ld.global.f32 	%f71, [%rd2+32];
	add.f32 	%f72, %f70, %f71;
	st.global.f32 	[%rd2], %f72;
$L__BB1_48:
	setp.gt.s32 	%p25, %r1, 3;
	@%p25 bra 	$L__BB1_50;
	ld.global.f32 	%f73, [%rd2];
	ld.global.f32 	%f74, [%rd2+16];
	add.f32 	%f75, %f73, %f74;
	st.global.f32 	[%rd2], %f75;
$L__BB1_50:
	setp.gt.s32 	%p26, %r1, 1;
	@%p26 bra 	$L__BB1_52;
	ld.global.f32 	%f76, [%rd2];
	ld.global.f32 	%f77, [%rd2+8];
	add.f32 	%f78, %f76, %f77;
	st.global.f32 	[%rd2], %f78;
$L__BB1_52:
	setp.gt.s32 	%p27, %r1, 0;
	@%p27 bra 	$L__BB1_54;
	ld.global.f32 	%f79, [%rd2];
	ld.global.f32 	%f80, [%rd2+4];
	add.f32 	%f81, %f79, %f80;
	st.global.f32 	[%rd2], %f81;
$L__BB1_54:
	cvta.to.global.u64 	%rd6, %rd3;
	ld.global.f32 	%f82, [%rd1];
	st.global.f32 	[%rd6], %f82;
	ret;

}


// ===== COMPILED SASS (sm_100) =====

	.target	sm_100

	.elftype	@"ET_EXEC"


//--------------------- .note.nv.tkinfo           --------------------------
	.section	.note.nv.tkinfo,"",@"SHT_NOTE"
	.sectionflags	@"SHF_NOTE_NV_TKINFO"
	.tkinfo
        /*0018*/ 	.word	0x00000002
        /*0030*/ 	.string	""
        /*0030*/ 	.string	"ptxas"
        /*0030*/ 	.string	"Cuda compilation tools, release 13.0, V13.0.88"
        /*0030*/ 	.string	"Build cuda_13.0.r13.0/compiler.36424714_0"
        /*0030*/ 	.string	"-arch sm_100 -m 64 "



//--------------------- .note.nv.cuinfo           --------------------------
	.section	.note.nv.cuinfo,"",@"SHT_NOTE"
	.sectionflags	@"SHF_NOTE_NV_CUINFO"
        /*0018*/ 	.short	0x0002
        /*001a*/ 	.short	0x0064
        /*001c*/ 	.short	0x0082
	.zero		2


//--------------------- .nv.info                  --------------------------
	.section	.nv.info,"",@"SHT_CUDA_INFO"
	.align	4


	//----- nvinfo : EIATTR_REGCOUNT
	.align		4
        /*0000*/ 	.byte	0x04, 0x2f
        /*0002*/ 	.short	(.L_1 - .L_0)
	.align		4
.L_0:
        /*0004*/ 	.word	index@(_Z12dleibniz_gpuPdS_)
        /*0008*/ 	.word	0x00000014


	//----- nvinfo : EIATTR_FRAME_SIZE
	.align		4
.L_1:
        /*000c*/ 	.byte	0x04, 0x11
        /*000e*/ 	.short	(.L_3 - .L_2)
	.align		4
.L_2:
        /*0010*/ 	.word	index@(_Z12dleibniz_gpuPdS_)
        /*0014*/ 	.word	0x00000000


	//----- nvinfo : EIATTR_REGCOUNT
	.align		4
.L_3:
        /*0018*/ 	.byte	0x04, 0x2f
        /*001a*/ 	.short	(.L_5 - .L_4)
	.align		4
.L_4:
        /*001c*/ 	.word	index@(_Z12fleibniz_gpuPfS_)
        /*0020*/ 	.word	0x00000012


	//----- nvinfo : EIATTR_FRAME_SIZE
	.align		4
.L_5:
        /*0024*/ 	.byte	0x04, 0x11
        /*0026*/ 	.short	(.L_7 - .L_6)
	.align		4
.L_6:
        /*0028*/ 	.word	index@(_Z12fleibniz_gpuPfS_)
        /*002c*/ 	.word	0x00000000


	//----- nvinfo : EIATTR_MIN_STACK_SIZE
	.align		4
.L_7:
        /*0030*/ 	.byte	0x04, 0x12
        /*0032*/ 	.short	(.L_9 - .L_8)
	.align		4
.L_8:
        /*0034*/ 	.word	index@(_Z12fleibniz_gpuPfS_)
        /*0038*/ 	.word	0x00000000


	//----- nvinfo : EIATTR_MIN_STACK_SIZE
	.align		4
.L_9:
        /*003c*/ 	.byte	0x04, 0x12
        /*003e*/ 	.short	(.L_11 - .L_10)
	.align		4
.L_10:
        /*0040*/ 	.word	index@(_Z12dleibniz_gpuPdS_)
        /*0044*/ 	.word	0x00000000
.L_11:


//--------------------- .nv.compat                --------------------------
	.section	.nv.compat,"",@"SHT_CUDA_COMPAT_INFO"
	.align	4
        /*0000*/ 	.byte	0x02, 0x09, 0x00, 0x00, 0x02, 0x02, 0x01, 0x00, 0x02, 0x05, 0x05, 0x00, 0x03, 0x07, 0x01, 0x01
        /*0010*/ 	.byte	0x02, 0x03, 0x00, 0x00, 0x02, 0x06, 0x01, 0x00, 0x04, 0x0b, 0x08, 0x00, 0x01, 0x00, 0x00, 0x00
        /*0020*/ 	.byte	0x00, 0x00, 0x00, 0x00


//--------------------- .nv.info._Z12fleibniz_gpuPfS_ --------------------------
	.section	.nv.info._Z12fleibniz_gpuPfS_,"",@"SHT_CUDA_INFO"
	.sectionflags	@""
	.align	4


	//----- nvinfo : EIATTR_CUDA_API_VERSION
	.align		4
        /*0000*/ 	.byte	0x04, 0x37
        /*0002*/ 	.short	(.L_13 - .L_12)
.L_12:
        /*0004*/ 	.word	0x00000082


	//----- nvinfo : EIATTR_KPARAM_INFO
	.align		4
.L_13:
        /*0008*/ 	.byte	0x04, 0x17
        /*000a*/ 	.short	(.L_15 - .L_14)
.L_14:
        /*000c*/ 	.word	0x00000000
        /*0010*/ 	.short	0x0001
        /*0012*/ 	.short	0x0008
        /*0014*/ 	.byte	0x00, 0xf5, 0x21, 0x00


	//----- nvinfo : EIATTR_KPARAM_INFO
	.align		4
.L_15:
        /*0018*/ 	.byte	0x04, 0x17
        /*001a*/ 	.short	(.L_17 - .L_16)
.L_16:
        /*001c*/ 	.word	0x00000000
        /*0020*/ 	.short	0x0000
        /*0022*/ 	.short	0x0000
        /*0024*/ 	.byte	0x00, 0xf5, 0x21, 0x00


	//----- nvinfo : EIATTR_SPARSE_MMA_MASK
	.align		4
.L_17:
        /*0028*/ 	.byte	0x03, 0x50
        /*002a*/ 	.short	0x0000


	//----- nvinfo : EIATTR_MAXREG_COUNT
	.align		4
        /*002c*/ 	.byte	0x03, 0x1b
        /*002e*/ 	.short	0x00ff


	//----- nvinfo : EIATTR_MERCURY_ISA_VERSION
	.align		4
        /*0030*/ 	.byte	0x03, 0x5f
        /*0032*/ 	.short	0x0101


	//----- nvinfo : EIATTR_VRC_CTA_INIT_COUNT
	.align		4
        /*0034*/ 	.byte	0x02, 0x4a
	.zero		1
	.zero		1


	//----- nvinfo : EIATTR_EXIT_INSTR_OFFSETS
	.align		4
        /*0038*/ 	.byte	0x04, 0x1c
        /*003a*/ 	.short	(.L_19 - .L_18)


	//   ....[0]....
.L_18:
        /*003c*/ 	.word	0x00000e60


	//----- nvinfo : EIATTR_CRS_STACK_SIZE
	.align		4
.L_19:
        /*0040*/ 	.byte	0x04, 0x1e
        /*0042*/ 	.short	(.L_21 - .L_20)
.L_20:
        /*0044*/ 	.word	0x00000000


	//----- nvinfo : EIATTR_CBANK_PARAM_SIZE
	.align		4
.L_21:
        /*0048*/ 	.byte	0x03, 0x19
        /*004a*/ 	.short	0x0010


	//----- nvinfo : EIATTR_PARAM_CBANK
	.align		4
        /*004c*/ 	.byte	0x04, 0x0a
        /*004e*/ 	.short	(.L_23 - .L_22)
	.align		4
.L_22:
        /*0050*/ 	.word	index@(.nv.constant0._Z12fleibniz_gpuPfS_)
        /*0054*/ 	.short	0x0380
        /*0056*/ 	.short	0x0010


	//----- nvinfo : EIATTR_SW_WAR
	.align		4
.L_23:
        /*0058*/ 	.byte	0x04, 0x36
        /*005a*/ 	.short	(.L_25 - .L_24)
.L_24:
        /*005c*/ 	.word	0x00000008
.L_25:


//--------------------- .nv.info._Z12dleibniz_gpuPdS_ --------------------------
	.section	.nv.info._Z12dleibniz_gpuPdS_,"",@"SHT_CUDA_INFO"
	.sectionflags	@""
	.align	4


	//----- nvinfo : EIATTR_CUDA_API_VERSION
	.align		4
        /*0000*/ 	.byte	0x04, 0x37
        /*0002*/ 	.short	(.L_27 - .L_26)
.L_26:
        /*0004*/ 	.word	0x00000082


	//----- nvinfo : EIATTR_KPARAM_INFO
	.align		4
.L_27:
        /*0008*/ 	.byte	0x04, 0x17
        /*000a*/ 	.short	(.L_29 - .L_28)
.L_28:
        /*000c*/ 	.word	0x00000000
        /*0010*/ 	.short	0x0001
        /*0012*/ 	.short	0x0008
        /*0014*/ 	.byte	0x00, 0xf5, 0x21, 0x00


	//----- nvinfo : EIATTR_KPARAM_INFO
	.align		4
.L_29:
        /*0018*/ 	.byte	0x04, 0x17
        /*001a*/ 	.short	(.L_31 - .L_30)
.L_30:
        /*001c*/ 	.word	0x00000000
        /*0020*/ 	.short	0x0000
        /*0022*/ 	.short	0x0000
        /*0024*/ 	.byte	0x00, 0xf5, 0x21, 0x00


	//----- nvinfo : EIATTR_SPARSE_MMA_MASK
	.align		4
.L_31:
        /*0028*/ 	.byte	0x03, 0x50
        /*002a*/ 	.short	0x0000


	//----- nvinfo : EIATTR_MAXREG_COUNT
	.align		4
        /*002c*/ 	.byte	0x03, 0x1b
        /*002e*/ 	.short	0x00ff


	//----- nvinfo : EIATTR_MERCURY_ISA_VERSION
	.align		4
        /*0030*/ 	.byte	0x03, 0x5f
        /*0032*/ 	.short	0x0101


	//----- nvinfo : EIATTR_VRC_CTA_INIT_COUNT
	.align		4
        /*0034*/ 	.byte	0x02, 0x4a
	.zero		1
	.zero		1


	//----- nvinfo : EIATTR_EXIT_INSTR_OFFSETS
	.align		4
        /*0038*/ 	.byte	0x04, 0x1c
        /*003a*/ 	.short	(.L_33 - .L_32)


	//   ....[0]....
.L_32:
        /*003c*/ 	.word	0x00000e60


	//----- nvinfo : EIATTR_CRS_STACK_SIZE
	.align		4
.L_33:
        /*0040*/ 	.byte	0x04, 0x1e
        /*0042*/ 	.short	(.L_35 - .L_34)
.L_34:
        /*0044*/ 	.word	0x00000000


	//----- nvinfo : EIATTR_CBANK_PARAM_SIZE
	.align		4
.L_35:
        /*0048*/ 	.byte	0x03, 0x19
        /*004a*/ 	.short	0x0010


	//----- nvinfo : EIATTR_PARAM_CBANK
	.align		4
        /*004c*/ 	.byte	0x04, 0x0a
        /*004e*/ 	.short	(.L_37 - .L_36)
	.align		4
.L_36:
        /*0050*/ 	.word	index@(.nv.constant0._Z12dleibniz_gpuPdS_)
        /*0054*/ 	.short	0x0380
        /*0056*/ 	.short	0x0010


	//----- nvinfo : EIATTR_SW_WAR
	.align		4
.L_37:
        /*0058*/ 	.byte	0x04, 0x36
        /*005a*/ 	.short	(.L_39 - .L_38)
.L_38:
        /*005c*/ 	.word	0x00000008
.L_39:


//--------------------- .nv.callgraph             --------------------------
	.section	.nv.callgraph,"",@"SHT_CUDA_CALLGRAPH"
	.align	4
	.sectionentsize	8
	.align		4
        /*0000*/ 	.word	0x00000000
	.align		4
        /*0004*/ 	.word	0xffffffff
	.align		4
        /*0008*/ 	.word	0x00000000
	.align		4
        /*000c*/ 	.word	0xfffffffe
	.align		4
        /*0010*/ 	.word	0x00000000
	.align		4
        /*0014*/ 	.word	0xfffffffd
	.align		4
        /*0018*/ 	.word	0x00000000
	.align		4
        /*001c*/ 	.word	0xfffffffc


//--------------------- .text._Z12fleibniz_gpuPfS_ --------------------------
	.section	.text._Z12fleibniz_gpuPfS_,"ax",@progbits
	.align	128
        .global         _Z12fleibniz_gpuPfS_
        .type           _Z12fleibniz_gpuPfS_,@function
        .size           _Z12fleibniz_gpuPfS_,(.L_x_86 - _Z12fleibniz_gpuPfS_)
        .other          _Z12fleibniz_gpuPfS_,@"STO_CUDA_ENTRY STV_DEFAULT"
_Z12fleibniz_gpuPfS_:
.text._Z12fleibniz_gpuPfS_:
[----:B------:R-:W-:Y:S01]  /*0000*/  LDC R1, c[0x0][0x37c] ;  /* 0x0000df00ff017b82 */ /* 0x000fe20000000800 */
[----:B------:R-:W0:Y:S07]  /*0010*/  S2R R5, SR_TID.X ;  /* 0x0000000000057919 */ /* 0x000e2e0000002100 */
[----:B------:R-:W0:Y:S08]  /*0020*/  S2UR UR4, SR_CTAID.X ;  /* 0x00000000000479c3 */ /* 0x000e300000002500 */
[----:B------:R-:W0:Y:S08]  /*0030*/  LDC R0, c[0x0][0x360] ;  /* 0x0000d800ff007b82 */ /* 0x000e300000000800 */
[----:B------:R-:W1:Y:S01]  /*0040*/  LDC.64 R2, c[0x0][0x380] ;  /* 0x0000e000ff027b82 */ /* 0x000e620000000a00 */
[----:B0-----:R-:W-:Y:S01]  /*0050*/  IMAD R0, R0, UR4, R5 ;  /* 0x0000000400007c24 */ /* 0x001fe2000f8e0205 */
[----:B------:R-:W0:Y:S04]  /*0060*/  LDCU.64 UR4, c[0x0][0x358] ;  /* 0x00006b00ff0477ac */ /* 0x000e280008000a00 */
[C---:B------:R-:W-:Y:S01]  /*0070*/  ISETP.GT.AND P0, PT, R0.reuse, 0x3ffffff, PT ;  /* 0x03ffffff0000780c */ /* 0x040fe20003f04270 */
[----:B-1----:R-:W-:-:S12]  /*0080*/  IMAD.WIDE R2, R0, 0x4, R2 ;  /* 0x0000000400027825 */ /* 0x002fd800078e0202 */
[----:B------:R-:W-:Y:S01]  /*0090*/  @!P0 IADD3 R4, P1, PT, R2, 0x10000000, RZ ;  /* 0x1000000002048810 */ /* 0x000fe20007f3e0ff */
[----:B0-----:R-:W2:Y:S04]  /*00a0*/  @!P0 LDG.E R8, desc[UR4][R2.64] ;  /* 0x0000000402088981 */ /* 0x001ea8000c1e1900 */
[----:B------:R-:W-:-:S06]  /*00b0*/  @!P0 IMAD.X R5, RZ, RZ, R3, P1 ;  /* 0x000000ffff058224 */ /* 0x000fcc00008e0603 */
[----:B------:R-:W2:Y:S01]  /*00c0*/  @!P0 LDG.E R5, desc[UR4][R4.64] ;  /* 0x0000000404058981 */ /* 0x000ea2000c1e1900 */
[----:B------:R-:W-:-:S13]  /*00d0*/  ISETP.GT.AND P1, PT, R0, 0x1ffffff, PT ;  /* 0x01ffffff0000780c */ /* 0x000fda0003f24270 */
[----:B------:R-:W-:-:S05]  /*00e0*/  @!P1 IADD3 R6, P2, PT, R2, 0x8000000, RZ ;  /* 0x0800000002069810 */ /* 0x000fca0007f5e0ff */
[----:B------:R-:W-:Y:S02]  /*00f0*/  @!P1 IMAD.X R7, RZ, RZ, R3, P2 ;  /* 0x000000ffff079224 */ /* 0x000fe400010e0603 */
[----:B--2---:R-:W-:-:S05]  /*0100*/  @!P0 FADD R11, R8, R5 ;  /* 0x00000005080b8221 */ /* 0x004fca0000000000 */
[----:B------:R0:W-:Y:S04]  /*0110*/  @!P0 STG.E desc[UR4][R2.64], R11 ;  /* 0x0000000b02008986 */ /* 0x0001e8000c101904 */
[----:B------:R-:W2:Y:S04]  /*0120*/  @!P1 LDG.E R6, desc[UR4][R6.64] ;  /* 0x0000000406069981 */ /* 0x000ea8000c1e1900 */
[----:B------:R-:W2:Y:S01]  /*0130*/  @!P1 LDG.E R13, desc[UR4][R2.64] ;  /* 0x00000004020d9981 */ /* 0x000ea2000c1e1900 */
[----:B------:R-:W-:-:S13]  /*0140*/  ISETP.GT.AND P0, PT, R0, 0xffffff, PT ;  /* 0x00ffffff0000780c */ /* 0x000fda0003f04270 */
[----:B------:R-:W-:-:S05]  /*0150*/  @!P0 IADD3 R8, P2, PT, R2, 0x4000000, RZ ;  /* 0x0400000002088810 */ /* 0x000fca0007f5e0ff */
[----:B------:R-:W-:Y:S02]  /*0160*/  @!P0 IMAD.X R9, RZ, RZ, R3, P2 ;  /* 0x000000ffff098224 */ /* 0x000fe400010e0603 */
[----:B--2---:R-:W-:-:S05]  /*0170*/  @!P1 FADD R13, R6, R13 ;  /* 0x0000000d060d9221 */ /* 0x004fca0000000000 */
[----:B------:R1:W-:Y:S04]  /*0180*/  @!P1 STG.E desc[UR4][R2.64], R13 ;  /* 0x0000000d02009986 */ /* 0x0003e8000c101904 */
[----:B------:R-:W0:Y:S04]  /*0190*/  @!P0 LDG.E R8, desc[UR4][R8.64] ;  /* 0x0000000408088981 */ /* 0x000e28000c1e1900 */
[----:B------:R-:W0:Y:S01]  /*01a0*/  @!P0 LDG.E R15, desc[UR4][R2.64] ;  /* 0x00000004020f8981 */ /* 0x000e22000c1e1900 */
[----:B------:R-:W-:-:S13]  /*01b0*/  ISETP.GT.AND P1, PT, R0, 0x7fffff, PT ;  /* 0x007fffff0000780c */ /* 0x000fda0003f24270 */
[----:B------:R-:W-:-:S05]  /*01c0*/  @!P1 IADD3 R4, P2, PT, R2, 0x2000000, RZ ;  /* 0x0200000002049810 */ /* 0x000fca0007f5e0ff */
[----:B------:R-:W-:Y:S02]  /*01d0*/  @!P1 IMAD.X R5, RZ, RZ, R3, P2 ;  /* 0x000000ffff059224 */ /* 0x000fe400010e0603 */
[----:B0-----:R-:W-:-:S05]  /*01e0*/  @!P0 FADD R11, R8, R15 ;  /* 0x0000000f080b8221 */ /* 0x001fca0000000000 */
[----:B------:R0:W-:Y:S04]  /*01f0*/  @!P0 STG.E desc[UR4][R2.64], R11 ;  /* 0x0000000b02008986 */ /* 0x0001e8000c101904 */
[----:B------:R-:W1:Y:S04]  /*0200*/  @!P1 LDG.E R4, desc[UR4][R4.64] ;  /* 0x0000000404049981 */ /* 0x000e68000c1e1900 */
[----:B------:R-:W1:Y:S01]  /*0210*/  @!P1 LDG.E R15, desc[UR4][R2.64] ;  /* 0x00000004020f9981 */ /* 0x000e62000c1e1900 */
[----:B------:R-:W-:-:S13]  /*0220*/  ISETP.GT.AND P0, PT, R0, 0x3fffff, PT ;  /* 0x003fffff0000780c */ /* 0x000fda0003f04270 */
[----:B------:R-:W-:-:S05]  /*0230*/  @!P0 IADD3 R6, P2, PT, R2, 0x1000000, RZ ;  /* 0x0100000002068810 */ /* 0x000fca0007f5e0ff */
[----:B------:R-:W-:Y:S02]  /*0240*/  @!P0 IMAD.X R7, RZ, RZ, R3, P2 ;  /* 0x000000ffff078224 */ /* 0x000fe400010e0603 */
[----:B-1----:R-:W-:-:S05]  /*0250*/  @!P1 FADD R13, R4, R15 ;  /* 0x0000000f040d9221 */ /* 0x002fca0000000000 */
        /* <DEDUP_REMOVED lines=8> */
[----:B------:R-:W2:Y:S04]  /*02e0*/  @!P1 LDG.E R8, desc[UR4][R8.64+-0x800000] ;  /* 0x8000000408089981 */ /* 0x000ea8000c1e1900 */
[----:B------:R-:W2:Y:S01]  /*02f0*/  @!P1 LDG.E R15, desc[UR4][R2.64] ;  /* 0x00000004020f9981 */ /* 0x000ea2000c1e1900 */
[----:B------:R-:W-:Y:S01]  /*0300*/  ISETP.GT.AND P4, PT, R0, 0xfffff, PT ;  /* 0x000fffff0000780c */ /* 0x000fe20003f84270 */
[----:B------:R-:W0:Y:S03]  /*0310*/  LDC.64 R4, c[0x0][0x380] ;  /* 0x0000e000ff047b82 */ /* 0x000e260000000a00 */
[----:B------:R-:W-:-:S02]  /*0320*/  P2R R6, PR, RZ, 0x10 ;  /* 0x00000010ff067803 */ /* 0x000fc40000000000 */
[----:B------:R-:W-:-:S04]  /*0330*/  ISETP.GT.AND P4, PT, R0, 0x1fff, PT ;  /* 0x00001fff0000780c */ /* 0x000fc80003f84270 */
[----:B------:R-:W-:Y:S02]  /*0340*/  P2R R7, PR, RZ, 0x10 ;  /* 0x00000010ff077803 */ /* 0x000fe40000000000 */
[----:B------:R-:W-:Y:S01]  /*0350*/  ISETP.NE.AND P4, PT, R6, RZ, PT ;  /* 0x000000ff0600720c */ /* 0x000fe20003f85270 */
[----:B------:R-:W-:Y:S01]  /*0360*/  BSSY.RECONVERGENT B0, `(.L_x_0) ;  /* 0x000000e000007945 */ /* 0x000fe20003800200 */
[C---:B------:R-:W-:Y:S02]  /*0370*/  ISETP.GT.AND P5, PT, R0.reuse, 0x7ffff, PT ;  /* 0x0007ffff0000780c */ /* 0x040fe40003fa4270 */
[C---:B------:R-:W-:Y:S02]  /*0380*/  ISETP.GT.AND P6, PT, R0.reuse, 0x3ffff, PT ;  /* 0x0003ffff0000780c */ /* 0x040fe40003fc4270 */
[C---:B------:R-:W-:Y:S02]  /*0390*/  ISETP.GT.AND P0, PT, R0.reuse, 0x1ffff, PT ;  /* 0x0001ffff0000780c */ /* 0x040fe40003f04270 */
[----:B------:R-:W-:-:S02]  /*03a0*/  ISETP.GT.AND P2, PT, R0, 0x7fff, PT ;  /* 0x00007fff0000780c */ /* 0x000fc40003f44270 */
[----:B------:R-:W-:Y:S01]  /*03b0*/  ISETP.GT.AND P3, PT, R0, 0x3fff, PT ;  /* 0x00003fff0000780c */ /* 0x000fe20003f64270 */
[----:B--2---:R-:W-:-:S05]  /*03c0*/  @!P1 FADD R15, R8, R15 ;  /* 0x0000000f080f9221 */ /* 0x004fca0000000000 */
[----:B------:R1:W-:Y:S01]  /*03d0*/  @!P1 STG.E desc[UR4][R2.64], R15 ;  /* 0x0000000f02009986 */ /* 0x0003e2000c101904 */
[----:B------:R-:W-:Y:S01]  /*03e0*/  ISETP.GT.AND P1, PT, R0, 0xffff, PT ;  /* 0x0000ffff0000780c */ /* 0x000fe20003f24270 */
[----:B0-----:R-:W-:-:S12]  /*03f0*/  @P4 BRA `(.L_x_1) ;  /* 0x0000000000104947 */ /* 0x001fd80003800000 */
[----:B------:R-:W2:Y:S04]  /*0400*/  LDG.E R7, desc[UR4][R2.64] ;  /* 0x0000000402077981 */ /* 0x000ea8000c1e1900 */
[----:B------:R-:W2:Y:S02]  /*0410*/  LDG.E R6, desc[UR4][R2.64+0x400000] ;  /* 0x4000000402067981 */ /* 0x000ea4000c1e1900 */
[----:B--2---:R-:W-:-:S05]  /*0420*/  FADD R7, R6, R7 ;  /* 0x0000000706077221 */ /* 0x004fca0000000000 */
[----:B------:R0:W-:Y:S02]  /*0430*/  STG.E desc[UR4][R2.64], R7 ;  /* 0x0000000702007986 */ /* 0x0001e4000c101904 */
.L_x_1:
[----:B------:R-:W-:Y:S05]  /*0440*/  BSYNC.RECONVERGENT B0 ;  /* 0x0000000000007941 */ /* 0x000fea0003800200 */
.L_x_0:
[----:B------:R-:W-:Y:S01]  /*0450*/  BSSY.RECONVERGENT B0, `(.L_x_2) ;  /* 0x0000007000007945 */ /* 0x000fe20003800200 */
[----:B------:R-:W-:-:S03]  /*0460*/  ISETP.GT.AND P4, PT, R0, 0xfff, PT ;  /* 0x00000fff0000780c */ /* 0x000fc60003f84270 */
[----:B------:R-:W-:Y:S10]  /*0470*/  @P5 BRA `(.L_x_3) ;  /* 0x0000000000105947 */ /* 0x000ff40003800000 */
[----:B0-----:R-:W2:Y:S04]  /*0480*/  LDG.E R7, desc[UR4][R2.64] ;  /* 0x0000000402077981 */ /* 0x001ea8000c1e1900 */
[----:B------:R-:W2:Y:S02]  /*0490*/  LDG.E R6, desc[UR4][R2.64+0x200000] ;  /* 0x2000000402067981 */ /* 0x000ea4000c1e1900 */
[----:B--2---:R-:W-:-:S05]  /*04a0*/  FADD R7, R6, R7 ;  /* 0x0000000706077221 */ /* 0x004fca0000000000 */
[----:B------:R2:W-:Y:S02]  /*04b0*/  STG.E desc[UR4][R2.64], R7 ;  /* 0x0000000702007986 */ /* 0x0005e4000c101904 */
.L_x_3:
[----:B------:R-:W-:Y:S05]  /*04c0*/  BSYNC.RECONVERGENT B0 ;  /* 0x0000000000007941 */ /* 0x000fea0003800200 */
.L_x_2:
[----:B------:R-:W-:Y:S01]  /*04d0*/  BSSY.RECONVERGENT B0, `(.L_x_4) ;  /* 0x0000007000007945 */ /* 0x000fe20003800200 */
[----:B------:R-:W-:-:S03]  /*04e0*/  ISETP.GT.AND P5, PT, R0, 0x7ff, PT ;  /* 0x000007ff0000780c */ /* 0x000fc60003fa4270 */
[----:B------:R-:W-:Y:S10]  /*04f0*/  @P6 BRA `(.L_x_5) ;  /* 0x0000000000106947 */ /* 0x000ff40003800000 */
[----:B0-2---:R-:W2:Y:S04]  /*0500*/  LDG.E R7, desc[UR4][R2.64] ;  /* 0x0000000402077981 */ /* 0x005ea8000c1e1900 */
[----:B------:R-:W2:Y:S02]  /*0510*/  LDG.E R6, desc[UR4][R2.64+0x100000] ;  /* 0x1000000402067981 */ /* 0x000ea4000c1e1900 */
[----:B--2---:R-:W-:-:S05]  /*0520*/  FADD R7, R6, R7 ;  /* 0x0000000706077221 */ /* 0x004fca0000000000 */
[----:B------:R3:W-:Y:S02]  /*0530*/  STG.E desc[UR4][R2.64], R7 ;  /* 0x0000000702007986 */ /* 0x0007e4000c101904 */
.L_x_5:
[----:B------:R-:W-:Y:S05]  /*0540*/  BSYNC.RECONVERGENT B0 ;  /* 0x0000000000007941 */ /* 0x000fea0003800200 */
.L_x_4:
[----:B------:R-:W-:Y:S01]  /*0550*/  BSSY.RECONVERGENT B0, `(.L_x_6) ;  /* 0x0000007000007945 */ /* 0x000fe20003800200 */
[----:B------:R-:W-:-:S03]  /*0560*/  ISETP.GT.AND P6, PT, R0, 0x3ff, PT ;  /* 0x000003ff0000780c */ /* 0x000fc60003fc4270 */
[----:B------:R-:W-:Y:S10]  /*0570*/  @P0 BRA `(.L_x_7) ;  /* 0x0000000000100947 */ /* 0x000ff40003800000 */
[----:B0-23--:R-:W2:Y:S04]  /*0580*/  LDG.E R7, desc[UR4][R2.64] ;  /* 0x0000000402077981 */ /* 0x00dea8000c1e1900 */
[----:B------:R-:W2:Y:S02]  /*0590*/  LDG.E R6, desc[UR4][R2.64+0x80000] ;  /* 0x0800000402067981 */ /* 0x000ea4000c1e1900 */
[----:B--2---:R-:W-:-:S05]  /*05a0*/  FADD R7, R6, R7 ;  /* 0x0000000706077221 */ /* 0x004fca0000000000 */
[----:B------:R4:W-:Y:S02]  /*05b0*/  STG.E desc[UR4][R2.64], R7 ;  /* 0x0000000702007986 */ /* 0x0009e4000c101904 */
.L_x_7:
[----:B------:R-:W-:Y:S05]  /*05c0*/  BSYNC.RECONVERGENT B0 ;  /* 0x0000000000007941 */ /* 0x000fea0003800200 */
.L_x_6:
[----:B------:R-:W-:Y:S01]  /*05d0*/  BSSY.RECONVERGENT B0, `(.L_x_8) ;  /* 0x0000007000007945 */ /* 0x000fe20003800200 */
[----:B------:R-:W-:-:S03]  /*05e0*/  ISETP.GT.AND P0, PT, R0, 0x1ff, PT ;  /* 0x000001ff0000780c */ /* 0x000fc60003f04270 */
[----:B------:R-:W-:Y:S10]  /*05f0*/  @P1 BRA `(.L_x_9) ;  /* 0x0000000000101947 */ /* 0x000ff40003800000 */
[----:B0-234-:R-:W2:Y:S04]  /*0600*/  LDG.E R7, desc[UR4][R2.64] ;  /* 0x0000000402077981 */ /* 0x01dea8000c1e1900 */
[----:B------:R-:W2:Y:S02]  /*0610*/  LDG.E R6, desc[UR4][R2.64+0x40000] ;  /* 0x0400000402067981 */ /* 0x000ea4000c1e1900 */
[----:B--2---:R-:W-:-:S05]  /*0620*/  FADD R7, R6, R7 ;  /* 0x0000000706077221 */ /* 0x004fca0000000000 */
[----:B------:R0:W-:Y:S02]  /*0630*/  STG.E desc[UR4][R2.64], R7 ;  /* 0x0000000702007986 */ /* 0x0001e4000c101904 */
.L_x_9:
[----:B------:R-:W-:Y:S05]  /*0640*/  BSYNC.RECONVERGENT B0 ;  /* 0x0000000000007941 */ /* 0x000fea0003800200 */
.L_x_8:
[----:B------:R-:W-:Y:S01]  /*0650*/  BSSY.RECONVERGENT B0, `(.L_x_10) ;  /* 0x0000007000007945 */ /* 0x000fe20003800200 */
[----:B------:R-:W-:-:S03]  /*0660*/  ISETP.GT.AND P1, PT, R0, 0xff, PT ;  /* 0x000000ff0000780c */ /* 0x000fc60003f24270 */
[----:B------:R-:W-:Y:S10]  /*0670*/  @P2 BRA `(.L_x_11) ;  /* 0x0000000000102947 */ /* 0x000ff40003800000 */
[----:B0-234-:R-:W2:Y:S04]  /*0680*/  LDG.E R7, desc[UR4][R2.64] ;  /* 0x0000000402077981 */ /* 0x01dea8000c1e1900 */
[----:B------:R-:W2:Y:S02]  /*0690*/  LDG.E R6, desc[UR4][R2.64+0x20000] ;  /* 0x0200000402067981 */ /* 0x000ea4000c1e1900 */
[----:B--2---:R-:W-:-:S05]  /*06a0*/  FADD R7, R6, R7 ;  /* 0x0000000706077221 */ /* 0x004fca0000000000 */
[----:B------:R0:W-:Y:S02]  /*06b0*/  STG.E desc[UR4][R2.64], R7 ;  /* 0x0000000702007986 */ /* 0x0001e4000c101904 */
.L_x_11:
[----:B------:R-:W-:Y:S05]  /*06c0*/  BSYNC.RECONVERGENT B0 ;  /* 0x0000000000007941 */ /* 0x000fea0003800200 */
.L_x_10:
[----:B------:R-:W-:Y:S01]  /*06d0*/  BSSY.RECONVERGENT B0, `(.L_x_12) ;  /* 0x0000007000007945 */ /* 0x000fe20003800200 */
[----:B------:R-:W-:-:S03]  /*06e0*/  ISETP.GT.AND P2, PT, R0, 0x7f, PT ;  /* 0x0000007f0000780c */ /* 0x000fc60003f44270 */
[----:B------:R-:W-:Y:S10]  /*06f0*/  @P3 BRA `(.L_x_13) ;  /* 0x0000000000103947 */ /* 0x000ff40003800000 */
[----:B0-234-:R-:W2:Y:S04]  /*0700*/  LDG.E R7, desc[UR4][R2.64] ;  /* 0x0000000402077981 */ /* 0x01dea8000c1e1900 */
[----:B------:R-:W2:Y:S02]  /*0710*/  LDG.E R6, desc[UR4][R2.64+0x10000] ;  /* 0x0100000402067981 */ /* 0x000ea4000c1e1900 */
[----:B--2---:R-:W-:-:S05]  /*0720*/  FADD R7, R6, R7 ;  /* 0x0000000706077221 */ /* 0x004fca0000000000 */
[----:B------:R0:W-:Y:S02]  /*0730*/  STG.E desc[UR4][R2.64], R7 ;  /* 0x0000000702007986 */ /* 0x0001e4000c101904 */
.L_x_13:
[----:B------:R-:W-:Y:S05]  /*0740*/  BSYNC.RECONVERGENT B0 ;  /* 0x0000000000007941 */ /* 0x000fea0003800200 */
.L_x_12:
[C---:B------:R-:W-:Y:S01]  /*0750*/  ISETP.GT.AND P3, PT, R0.reuse, 0x1fff, PT ;  /* 0x00001fff0000780c */ /* 0x040fe20003f64270 */
[----:B------:R-:W-:Y:S01]  /*0760*/  BSSY.RECONVERGENT B0, `(.L_x_14) ;  /* 0x000000a000007945 */ /* 0x000fe20003800200 */
[----:B------:R-:W-:Y:S02]  /*0770*/  P2R R6, PR, RZ, 0x1 ;  /* 0x00000001ff067803 */ /* 0x000fe40000000000 */
[----:B------:R-:W-:-:S04]  /*0780*/  ISETP.GT.AND P0, PT, R0, 0x3f, PT ;  /* 0x0000003f0000780c */ /* 0x000fc80003f04270 */
[----:B0-234-:R-:W-:Y:S02]  /*0790*/  P2R R7, PR, RZ, 0x1 ;  /* 0x00000001ff077803 */ /* 0x01dfe40000000000 */
[----:B------:R-:W-:-:S03]  /*07a0*/  ISETP.NE.AND P0, PT, R6, RZ, PT ;  /* 0x000000ff0600720c */ /* 0x000fc60003f05270 */
[----:B------:R-:W-:Y:S10]  /*07b0*/  @P3 BRA `(.L_x_15) ;  /* 0x0000000000103947 */ /* 0x000ff40003800000 */
[----:B------:R-:W2:Y:S04]  /*07c0*/  LDG.E R7, desc[UR4][R2.64] ;  /* 0x0000000402077981 */ /* 0x000ea8000c1e1900 */
[----:B------:R-:W2:Y:S02]  /*07d0*/  LDG.E R6, desc[UR4][R2.64+0x8000] ;  /* 0x0080000402067981 */ /* 0x000ea4000c1e1900 */
[----:B--2---:R-:W-:-:S05]  /*07e0*/  FADD R7, R6, R7 ;  /* 0x0000000706077221 */ /* 0x004fca0000000000 */
[----:B------:R0:W-:Y:S02]  /*07f0*/  STG.E desc[UR4][R2.64], R7 ;  /* 0x0000000702007986 */ /* 0x0001e4000c101904 */
.L_x_15:
[----:B------:R-:W-:Y:S05]  /*0800*/  BSYNC.RECONVERGENT B0 ;  /* 0x0000000000007941 */ /* 0x000fea0003800200 */
.L_x_14:
[----:B------:R-:W-:Y:S01]  /*0810*/  BSSY.RECONVERGENT B0, `(.L_x_16) ;  /* 0x0000007000007945 */ /* 0x000fe20003800200 */
[----:B------:R-:W-:-:S03]  /*0820*/  ISETP.GT.AND P3, PT, R0, 0x1f, PT ;  /* 0x0000001f0000780c */ /* 0x000fc60003f64270 */
[----:B------:R-:W-:Y:S10]  /*0830*/  @P4 BRA `(.L_x_17) ;  /* 0x0000000000104947 */ /* 0x000ff40003800000 */
[----:B0-----:R-:W2:Y:S04]  /*0840*/  LDG.E R7, desc[UR4][R2.64] ;  /* 0x0000000402077981 */ /* 0x001ea8000c1e1900 */
[----:B------:R-:W2:Y:S02]  /*0850*/  LDG.E R6, desc[UR4][R2.64+0x4000] ;  /* 0x0040000402067981 */ /* 0x000ea4000c1e1900 */
[----:B--2---:R-:W-:-:S05]  /*0860*/  FADD R7, R6, R7 ;  /* 0x0000000706077221 */ /* 0x004fca0000000000 */
[----:B------:R2:W-:Y:S02]  /*0870*/  STG.E desc[UR4][R2.64], R7 ;  /* 0x0000000702007986 */ /* 0x0005e4000c101904 */
.L_x_17:
[----:B------:R-:W-:Y:S05]  /*0880*/  BSYNC.RECONVERGENT B0 ;  /* 0x0000000000007941 */ /* 0x000fea0003800200 */
.L_x_16:
[----:B------:R-:W-:Y:S01]  /*0890*/  BSSY.RECONVERGENT B0, `(.L_x_18) ;  /* 0x0000007000007945 */ /* 0x000fe20003800200 */
[----:B------:R-:W-:-:S03]  /*08a0*/  ISETP.GT.AND P4, PT, R0, 0xf, PT ;  /* 0x0000000f0000780c */ /* 0x000fc60003f84270 */
[----:B------:R-:W-:Y:S10]  /*08b0*/  @P5 BRA `(.L_x_19) ;  /* 0x0000000000105947 */ /* 0x000ff40003800000 */
[----:B0-2---:R-:W2:Y:S04]  /*08c0*/  LDG.E R7, desc[UR4][R2.64] ;  /* 0x0000000402077981 */ /* 0x005ea8000c1e1900 */
[----:B------:R-:W2:Y:S02]  /*08d0*/  LDG.E R6, desc[UR4][R2.64+0x2000] ;  /* 0x0020000402067981 */ /* 0x000ea4000c1e1900 */
[----:B--2---:R-:W-:-:S05]  /*08e0*/  FADD R7, R6, R7 ;  /* 0x0000000706077221 */ /* 0x004fca0000000000 */
[----:B------:R3:W-:Y:S02]  /*08f0*/  STG.E desc[UR4][R2.64], R7 ;  /* 0x0000000702007986 */ /* 0x0007e4000c101904 */
.L_x_19:
[----:B------:R-:W-:Y:S05]  /*0900*/  BSYNC.RECONVERGENT B0 ;  /* 0x0000000000007941 */ /* 0x000fea0003800200 */
.L_x_18:
[----:B------:R-:W-:Y:S01]  /*0910*/  BSSY.RECONVERGENT B0, `(.L_x_20) ;  /* 0x0000007000007945 */ /* 0x000fe20003800200 */
[----:B------:R-:W-:-:S03]  /*0920*/  ISETP.GT.AND P5, PT, R0, 0x7, PT ;  /* 0x000000070000780c */ /* 0x000fc60003fa4270 */
[----:B------:R-:W-:Y:S10]  /*0930*/  @P6 BRA `(.L_x_21) ;  /* 0x0000000000106947 */ /* 0x000ff40003800000 */
[----:B0-23--:R-:W2:Y:S04]  /*0940*/  LDG.E R7, desc[UR4][R2.64] ;  /* 0x0000000402077981 */ /* 0x00dea8000c1e1900 */
[----:B------:R-:W2:Y:S02]  /*0950*/  LDG.E R6, desc[UR4][R2.64+0x1000] ;  /* 0x0010000402067981 */ /* 0x000ea4000c1e1900 */
[----:B--2---:R-:W-:-:S05]  /*0960*/  FADD R7, R6, R7 ;  /* 0x0000000706077221 */ /* 0x004fca0000000000 */
[----:B------:R4:W-:Y:S02]  /*0970*/  STG.E desc[UR4][R2.64], R7 ;  /* 0x0000000702007986 */ /* 0x0009e4000c101904 */
.L_x_21:
[----:B------:R-:W-:Y:S05]  /*0980*/  BSYNC.RECONVERGENT B0 ;  /* 0x0000000000007941 */ /* 0x000fea0003800200 */
.L_x_20:
[----:B------:R-:W-:Y:S01]  /*0990*/  BSSY.RECONVERGENT B0, `(.L_x_22) ;  /* 0x0000007000007945 */ /* 0x000fe20003800200 */
[----:B------:R-:W-:-:S03]  /*09a0*/  ISETP.GT.AND P6, PT, R0, 0x3, PT ;  /* 0x000000030000780c */ /* 0x000fc60003fc4270 */
[----:B------:R-:W-:Y:S10]  /*09b0*/  @P0 BRA `(.L_x_23) ;  /* 0x0000000000100947 */ /* 0x000ff40003800000 */
[----:B0-234-:R-:W2:Y:S04]  /*09c0*/  LDG.E R7, desc[UR4][R2.64] ;  /* 0x0000000402077981 */ /* 0x01dea8000c1e1900 */
[----:B------:R-:W2:Y:S02]  /*09d0*/  LDG.E R6, desc[UR4][R2.64+0x800] ;  /* 0x0008000402067981 */ /* 0x000ea4000c1e1900 */
[----:B--2---:R-:W-:-:S05]  /*09e0*/  FADD R7, R6, R7 ;  /* 0x0000000706077221 */ /* 0x004fca0000000000 */
[----:B------:R0:W-:Y:S02]  /*09f0*/  STG.E desc[UR4][R2.64], R7 ;  /* 0x0000000702007986 */ /* 0x0001e4000c101904 */
.L_x_23:
[----:B------:R-:W-:Y:S05]  /*0a00*/  BSYNC.RECONVERGENT B0 ;  /* 0x0000000000007941 */ /* 0x000fea0003800200 */
.L_x_22:
[----:B------:R-:W-:Y:S01]  /*0a10*/  BSSY.RECONVERGENT B0, `(.L_x_24) ;  /* 0x0000007000007945 */ /* 0x000fe20003800200 */
[----:B------:R-:W-:-:S03]  /*0a20*/  ISETP.GT.AND P0, PT, R0, 0x1, PT ;  /* 0x000000010000780c */ /* 0x000fc60003f04270 */
[----:B------:R-:W-:Y:S10]  /*0a30*/  @P1 BRA `(.L_x_25) ;  /* 0x0000000000101947 */ /* 0x000ff40003800000 */
[----:B0-234-:R-:W2:Y:S04]  /*0a40*/  LDG.E R7, desc[UR4][R2.64] ;  /* 0x0000000402077981 */ /* 0x01dea8000c1e1900 */
[----:B------:R-:W2:Y:S02]  /*0a50*/  LDG.E R6, desc[UR4][R2.64+0x400] ;  /* 0x0004000402067981 */ /* 0x000ea4000c1e1900 */
[----:B--2---:R-:W-:-:S05]  /*0a60*/  FADD R7, R6, R7 ;  /* 0x0000000706077221 */ /* 0x004fca0000000000 */
[----:B------:R0:W-:Y:S02]  /*0a70*/  STG.E desc[UR4][R2.64], R7 ;  /* 0x0000000702007986 */ /* 0x0001e4000c101904 */
.L_x_25:
[----:B------:R-:W-:Y:S05]  /*0a80*/  BSYNC.RECONVERGENT B0 ;  /* 0x0000000000007941 */ /* 0x000fea0003800200 */
.L_x_24:
[----:B------:R-:W-:Y:S01]  /*0a90*/  BSSY.RECONVERGENT B0, `(.L_x_26) ;  /* 0x0000007000007945 */ /* 0x000fe20003800200 */
[----:B------:R-:W-:-:S03]  /*0aa0*/  ISETP.GT.AND P1, PT, R0, RZ, PT ;  /* 0x000000ff0000720c */ /* 0x000fc60003f24270 */
[----:B------:R-:W-:Y:S10]  /*0ab0*/  @P2 BRA `(.L_x_27) ;  /* 0x0000000000102947 */ /* 0x000ff40003800000 */
[----:B0-234-:R-:W2:Y:S04]  /*0ac0*/  LDG.E R7, desc[UR4][R2.64] ;  /* 0x0000000402077981 */ /* 0x01dea8000c1e1900 */
[----:B------:R-:W2:Y:S02]  /*0ad0*/  LDG.E R6, desc[UR4][R2.64+0x200] ;  /* 0x0002000402067981 */ /* 0x000ea4000c1e1900 */
[----:B--2---:R-:W-:-:S05]  /*0ae0*/  FADD R7, R6, R7 ;  /* 0x0000000706077221 */ /* 0x004fca0000000000 */
[----:B------:R0:W-:Y:S02]  /*0af0*/  STG.E desc[UR4][R2.64], R7 ;  /* 0x0000000702007986 */ /* 0x0001e4000c101904 */
.L_x_27:
[----:B------:R-:W-:Y:S05]  /*0b00*/  BSYNC.RECONVERGENT B0 ;  /* 0x0000000000007941 */ /* 0x000fea0003800200 */
.L_x_26:
[----:B------:R-:W-:Y:S01]  /*0b10*/  ISETP.GT.AND P2, PT, R0, 0x3f, PT ;  /* 0x0000003f0000780c */ /* 0x000fe20003f44270 */
[----:B------:R-:W-:-:S12]  /*0b20*/  BSSY.RECONVERGENT B0, `(.L_x_28) ;  /* 0x0000006000007945 */ /* 0x000fd80003800200 */
[----:B------:R-:W-:Y:S05]  /*0b30*/  @P2 BRA `(.L_x_29) ;  /* 0x0000000000102947 */ /* 0x000fea0003800000 */
[----:B0-234-:R-:W2:Y:S04]  /*0b40*/  LDG.E R7, desc[UR4][R2.64] ;  /* 0x0000000402077981 */ /* 0x01dea8000c1e1900 */
[----:B------:R-:W2:Y:S02]  /*0b50*/  LDG.E R0, desc[UR4][R2.64+0x100] ;  /* 0x0001000402007981 */ /* 0x000ea4000c1e1900 */
[----:B--2---:R-:W-:-:S05]  /*0b60*/  FADD R7, R0, R7 ;  /* 0x0000000700077221 */ /* 0x004fca0000000000 */
[----:B------:R0:W-:Y:S02]  /*0b70*/  STG.E desc[UR4][R2.64], R7 ;  /* 0x0000000702007986 */ /* 0x0001e4000c101904 */
.L_x_29:
[----:B------:R-:W-:Y:S05]  /*0b80*/  BSYNC.RECONVERGENT B0 ;  /* 0x0000000000007941 */ /* 0x000fea0003800200 */
.L_x_28:
[----:B------:R-:W-:Y:S04]  /*0b90*/  BSSY.RECONVERGENT B0, `(.L_x_30) ;  /* 0x0000006000007945 */ /* 0x000fe80003800200 */
[----:B------:R-:W-:Y:S05]  /*0ba0*/  @P3 BRA `(.L_x_31) ;  /* 0x0000000000103947 */ /* 0x000fea0003800000 */
[----:B0-234-:R-:W2:Y:S04]  /*0bb0*/  LDG.E R7, desc[UR4][R2.64] ;  /* 0x0000000402077981 */ /* 0x01dea8000c1e1900 */
[----:B------:R-:W2:Y:S02]  /*0bc0*/  LDG.E R0, desc[UR4][R2.64+0x80] ;  /* 0x0000800402007981 */ /* 0x000ea4000c1e1900 */
[----:B--2---:R-:W-:-:S05]  /*0bd0*/  FADD R7, R0, R7 ;  /* 0x0000000700077221 */ /* 0x004fca0000000000 */
[----:B------:R0:W-:Y:S02]  /*0be0*/  STG.E desc[UR4][R2.64], R7 ;  /* 0x0000000702007986 */ /* 0x0001e4000c101904 */
.L_x_31:
[----:B------:R-:W-:Y:S05]  /*0bf0*/  BSYNC.RECONVERGENT B0 ;  /* 0x0000000000007941 */ /* 0x000fea0003800200 */
.L_x_30:
[----:B------:R-:W-:Y:S04]  /*0c00*/  BSSY.RECONVERGENT B0, `(.L_x_32) ;  /* 0x0000006000007945 */ /* 0x000fe80003800200 */
[----:B------:R-:W-:Y:S05]  /*0c10*/  @P4 BRA `(.L_x_33) ;  /* 0x0000000000104947 */ /* 0x000fea0003800000 */
[----:B0-234-:R-:W2:Y:S04]  /*0c20*/  LDG.E R7, desc[UR4][R2.64] ;  /* 0x0000000402077981 */ /* 0x01dea8000c1e1900 */
[----:B------:R-:W2:Y:S02]  /*0c30*/  LDG.E R0, desc[UR4][R2.64+0x40] ;  /* 0x0000400402007981 */ /* 0x000ea4000c1e1900 */
[----:B--2---:R-:W-:-:S05]  /*0c40*/  FADD R7, R0, R7 ;  /* 0x0000000700077221 */ /* 0x004fca0000000000 */
[----:B------:R0:W-:Y:S02]  /*0c50*/  STG.E desc[UR4][R2.64], R7 ;  /* 0x0000000702007986 */ /* 0x0001e4000c101904 */
.L_x_33:
[----:B------:R-:W-:Y:S05]  /*0c60*/  BSYNC.RECONVERGENT B0 ;  /* 0x0000000000007941 */ /* 0x000fea0003800200 */
.L_x_32:
[----:B------:R-:W-:Y:S04]  /*0c70*/  BSSY.RECONVERGENT B0, `(.L_x_34) ;  /* 0x0000006000007945 */ /* 0x000fe80003800200 */
[----:B------:R-:W-:Y:S05]  /*0c80*/  @P5 BRA `(.L_x_35) ;  /* 0x0000000000105947 */ /* 0x000fea0003800000 */
[----:B0-234-:R-:W2:Y:S04]  /*0c90*/  LDG.E R7, desc[UR4][R2.64] ;  /* 0x0000000402077981 */ /* 0x01dea8000c1e1900 */
[----:B------:R-:W2:Y:S02]  /*0ca0*/  LDG.E R0, desc[UR4][R2.64+0x20] ;  /* 0x0000200402007981 */ /* 0x000ea4000c1e1900 */
[----:B--2---:R-:W-:-:S05]  /*0cb0*/  FADD R7, R0, R7 ;  /* 0x0000000700077221 */ /* 0x004fca0000000000 */
[----:B------:R0:W-:Y:S02]  /*0cc0*/  STG.E desc[UR4][R2.64], R7 ;  /* 0x0000000702007986 */ /* 0x0001e4000c101904 */
.L_x_35:
[----:B------:R-:W-:Y:S05]  /*0cd0*/  BSYNC.RECONVERGENT B0 ;  /* 0x0000000000007941 */ /* 0x000fea0003800200 */
.L_x_34:
[----:B------:R-:W-:Y:S04]  /*0ce0*/  BSSY.RECONVERGENT B0, `(.L_x_36) ;  /* 0x0000006000007945 */ /* 0x000fe80003800200 */
[----:B------:R-:W-:Y:S05]  /*0cf0*/  @P6 BRA `(.L_x_37) ;  /* 0x0000000000106947 */ /* 0x000fea0003800000 */
[----:B0-234-:R-:W2:Y:S04]  /*0d00*/  LDG.E R7, desc[UR4][R2.64] ;  /* 0x0000000402077981 */ /* 0x01dea8000c1e1900 */
[----:B------:R-:W2:Y:S02]  /*0d10*/  LDG.E R0, desc[UR4][R2.64+0x10] ;  /* 0x0000100402007981 */ /* 0x000ea4000c1e1900 */
[----:B--2---:R-:W-:-:S05]  /*0d20*/  FADD R7, R0, R7 ;  /* 0x0000000700077221 */ /* 0x004fca0000000000 */
[----:B------:R0:W-:Y:S02]  /*0d30*/  STG.E desc[UR4][R2.64], R7 ;  /* 0x0000000702007986 */ /* 0x0001e4000c101904 */
.L_x_37:
[----:B------:R-:W-:Y:S05]  /*0d40*/  BSYNC.RECONVERGENT B0 ;  /* 0x0000000000007941 */ /* 0x000fea0003800200 */
.L_x_36:
[----:B------:R-:W-:Y:S04]  /*0d50*/  BSSY.RECONVERGENT B0, `(.L_x_38) ;  /* 0x0000006000007945 */ /* 0x000fe80003800200 */
[----:B------:R-:W-:Y:S05]  /*0d60*/  @P0 BRA `(.L_x_39) ;  /* 0x0000000000100947 */ /* 0x000fea0003800000 */
[----:B0-234-:R-:W2:Y:S04]  /*0d70*/  LDG.E R7, desc[UR4][R2.64] ;  /* 0x0000000402077981 */ /* 0x01dea8000c1e1900 */
[----:B------:R-:W2:Y:S02]  /*0d80*/  LDG.E R0, desc[UR4][R2.64+0x8] ;  /* 0x0000080402007981 */ /* 0x000ea4000c1e1900 */
[----:B--2---:R-:W-:-:S05]  /*0d90*/  FADD R7, R0, R7 ;  /* 0x0000000700077221 */ /* 0x004fca0000000000 */
[----:B------:R0:W-:Y:S02]  /*0da0*/  STG.E desc[UR4][R2.64], R7 ;  /* 0x0000000702007986 */ /* 0x0001e4000c101904 */
.L_x_39:
[----:B------:R-:W-:Y:S05]  /*0db0*/  BSYNC.RECONVERGENT B0 ;  /* 0x0000000000007941 */ /* 0x000fea0003800200 */
.L_x_38:
[----:B------:R-:W-:Y:S04]  /*0dc0*/  BSSY.RECONVERGENT B0, `(.L_x_40) ;  /* 0x0000006000007945 */ /* 0x000fe80003800200 */
[----:B------:R-:W-:Y:S05]  /*0dd0*/  @P1 BRA `(.L_x_41) ;  /* 0x0000000000101947 */ /* 0x000fea0003800000 */
[----:B0-234-:R-:W2:Y:S04]  /*0de0*/  LDG.E R7, desc[UR4][R2.64] ;  /* 0x0000000402077981 */ /* 0x01dea8000c1e1900 */
[----:B------:R-:W2:Y:S02]  /*0df0*/  LDG.E R0, desc[UR4][R2.64+0x4] ;  /* 0x0000040402007981 */ /* 0x000ea4000c1e1900 */
[----:B--2---:R-:W-:-:S05]  /*0e00*/  FADD R7, R0, R7 ;  /* 0x0000000700077221 */ /* 0x004fca0000000000 */
[----:B------:R0:W-:Y:S02]  /*0e10*/  STG.E desc[UR4][R2.64], R7 ;  /* 0x0000000702007986 */ /* 0x0001e4000c101904 */
.L_x_41:
[----:B------:R-:W-:Y:S05]  /*0e20*/  BSYNC.RECONVERGENT B0 ;  /* 0x0000000000007941 */ /* 0x000fea0003800200 */
.L_x_40:
[----:B------:R-:W5:Y:S01]  /*0e30*/  LDG.E R5, desc[UR4][R4.64] ;  /* 0x0000000404057981 */ /* 0x000f62000c1e1900 */
[----:B01234-:R-:W5:Y:S03]  /*0e40*/  LDC.64 R2, c[0x0][0x388] ;  /* 0x0000e200ff027b82 */ /* 0x01ff660000000a00 */
[----:B-----5:R-:W-:Y:S01]  /*0e50*/  STG.E desc[UR4][R2.64], R5 ;  /* 0x0000000502007986 */ /* 0x020fe2000c101904 */
[----:B------:R-:W-:Y:S05]  /*0e60*/  EXIT ;  /* 0x000000000000794d */ /* 0x000fea0003800000 */
.L_x_42:
[----:B------:R-:W-:-:S00]  /*0e70*/  BRA `(.L_x_42) ;  /* 0xfffffffc00fc7947 */ /* 0x000fc0000383ffff */
[----:B------:R-:W-:-:S00]  /*0e80*/  NOP ;  /* 0x0000000000007918 */ /* 0x000fc00000000000 */
[----:B------:R-:W-:-:S00]  /*0e90*/  NOP ;  /* 0x0000000000007918 */ /* 0x000fc00000000000 */
[----:B------:R-:W-:-:S00]  /*0ea0*/  NOP ;  /* 0x0000000000007918 */ /* 0x000fc00000000000 */
[----:B------:R-:W-:-:S00]  /*0eb0*/  NOP ;  /* 0x0000000000007918 */ /* 0x000fc00000000000 */
[----:B------:R-:W-:-:S00]  /*0ec0*/  NOP ;  /* 0x0000000000007918 */ /* 0x000fc00000000000 */
[----:B------:R-:W-:-:S00]  /*0ed0*/  NOP ;  /* 0x0000000000007918 */ /* 0x000fc00000000000 */
[----:B------:R-:W-:-:S00]  /*0ee0*/  NOP ;  /* 0x0000000000007918 */ /* 0x000fc00000000000 */
[----:B------:R-:W-:-:S00]  /*0ef0*/  NOP ;  /* 0x0000000000007918 */ /* 0x000fc00000000000 */
.L_x_86:


//--------------------- .text._Z12dleibniz_gpuPdS_ --------------------------
	.section	.text._Z12dleibniz_gpuPdS_,"ax",@progbits
	.align	128
        .global         _Z12dleibniz_gpuPdS_
        .type           _Z12dleibniz_gpuPdS_,@function
        .size           _Z12dleibniz_gpuPdS_,(.L_x_87 - _Z12dleibniz_gpuPdS_)
        .other          _Z12dleibniz_gpuPdS_,@"STO_CUDA_ENTRY STV_DEFAULT"
_Z12dleibniz_gpuPdS_:
.text._Z12dleibniz_gpuPdS_:
        /* <DEDUP_REMOVED lines=10> */
[----:B0-----:R-:W2:Y:S04]  /*00a0*/  @!P0 LDG.E.64 R4, desc[UR4][R2.64] ;  /* 0x0000000402048981 */ /* 0x001ea8000c1e1b00 */
[----:B------:R-:W-:-:S05]  /*00b0*/  @!P0 IMAD.X R9, RZ, RZ, R3, P1 ;  /* 0x000000ffff098224 */ /* 0x000fca00008e0603 */
[----:B------:R-:W2:Y:S01]  /*00c0*/  @!P0 LDG.E.64 R6, desc[UR4][R8.64] ;  /* 0x0000000408068981 */ /* 0x000ea2000c1e1b00 */
[----:B------:R-:W-:-:S13]  /*00d0*/  ISETP.GT.AND P1, PT, R0, 0x1ffffff, PT ;  /* 0x01ffffff0000780c */ /* 0x000fda0003f24270 */
[----:B------:R-:W-:-:S05]  /*00e0*/  @!P1 IADD3 R10, P2, PT, R2, 0x10000000, RZ ;  /* 0x10000000020a9810 */ /* 0x000fca0007f5e0ff */
[----:B------:R-:W-:Y:S01]  /*00f0*/  @!P1 IMAD.X R11, RZ, RZ, R3, P2 ;  /* 0x000000ffff0b9224 */ /* 0x000fe200010e0603 */
[----:B--2---:R-:W-:-:S07]  /*0100*/  @!P0 DADD R4, R4, R6 ;  /* 0x0000000004048229 */ /* 0x004fce0000000006 */
[----:B------:R0:W-:Y:S04]  /*0110*/  @!P0 STG.E.64 desc[UR4][R2.64], R4 ;  /* 0x0000000402008986 */ /* 0x0001e8000c101b04 */
[----:B------:R-:W2:Y:S04]  /*0120*/  @!P1 LDG.E.64 R6, desc[UR4][R10.64] ;  /* 0x000000040a069981 */ /* 0x000ea8000c1e1b00 */
        /* <DEDUP_REMOVED lines=13> */
[----:B0-----:R-:W3:Y:S04]  /*0200*/  @!P1 LDG.E.64 R4, desc[UR4][R14.64] ;  /* 0x000000040e049981 */ /* 0x001ee8000c1e1b00 */
[----:B------:R-:W3:Y:S01]  /*0210*/  @!P1 LDG.E.64 R16, desc[UR4][R2.64] ;  /* 0x0000000402109981 */ /* 0x000ee2000c1e1b00 */
[----:B------:R-:W-:-:S13]  /*0220*/  ISETP.GT.AND P0, PT, R0, 0x3fffff, PT ;  /* 0x003fffff0000780c */ /* 0x000fda0003f04270 */
[----:B------:R-:W-:-:S05]  /*0230*/  @!P0 IADD3 R10, P2, PT, R2, 0x2000000, RZ ;  /* 0x02000000020a8810 */ /* 0x000fca0007f5e0ff */
[----:B------:R-:W-:Y:S01]  /*0240*/  @!P0 IMAD.X R11, RZ, RZ, R3, P2 ;  /* 0x000000ffff0b8224 */ /* 0x000fe200010e0603 */
[----:B---3--:R-:W-:-:S07]  /*0250*/  @!P1 DADD R4, R4, R16 ;  /* 0x0000000004049229 */ /* 0x008fce0000000010 */
[----:B------:R0:W-:Y:S04]  /*0260*/  @!P1 STG.E.64 desc[UR4][R2.64], R4 ;  /* 0x0000000402009986 */ /* 0x0001e8000c101b04 */
[----:B-1----:R-:W3:Y:S04]  /*0270*/  @!P0 LDG.E.64 R6, desc[UR4][R10.64] ;  /* 0x000000040a068981 */ /* 0x002ee8000c1e1b00 */
[----:B------:R-:W3:Y:S01]  /*0280*/  @!P0 LDG.E.64 R16, desc[UR4][R2.64] ;  /* 0x0000000402108981 */ /* 0x000ee2000c1e1b00 */
[----:B------:R-:W-:-:S13]  /*0290*/  ISETP.GT.AND P1, PT, R0, 0x1fffff, PT ;  /* 0x001fffff0000780c */ /* 0x000fda0003f24270 */
[----:B------:R-:W-:-:S05]  /*02a0*/  @!P1 IADD3 R12, P2, PT, R2, 0x1000000, RZ ;  /* 0x01000000020c9810 */ /* 0x000fca0007f5e0ff */
[----:B------:R-:W-:Y:S01]  /*02b0*/  @!P1 IMAD.X R13, RZ, RZ, R3, P2 ;  /* 0x000000ffff0d9224 */ /* 0x000fe200010e0603 */
[----:B---3--:R-:W-:-:S07]  /*02c0*/  @!P0 DADD R6, R6, R16 ;  /* 0x0000000006068229 */ /* 0x008fce0000000010 */
[----:B------:R1:W-:Y:S04]  /*02d0*/  @!P0 STG.E.64 desc[UR4][R2.64], R6 ;  /* 0x0000000602008986 */ /* 0x0003e8000c101b04 */
[----:B--2---:R-:W2:Y:S04]  /*02e0*/  @!P1 LDG.E.64 R8, desc[UR4][R12.64] ;  /* 0x000000040c089981 */ /* 0x004ea8000c1e1b00 */
[----:B------:R-:W2:Y:S01]  /*02f0*/  @!P1 LDG.E.64 R14, desc[UR4][R2.64] ;  /* 0x00000004020e9981 */ /* 0x000ea2000c1e1b00 */
[----:B0-----:R-:W0:Y:S01]  /*0300*/  LDC.64 R4, c[0x0][0x380] ;  /* 0x0000e000ff047b82 */ /* 0x001e220000000a00 */
[C---:B------:R-:W-:Y:S01]  /*0310*/  ISETP.GT.AND P2, PT, R0.reuse, 0xfffff, PT ;  /* 0x000fffff0000780c */ /* 0x040fe20003f44270 */
[----:B------:R-:W-:Y:S01]  /*0320*/  BSSY.RECONVERGENT B0, `(.L_x_43) ;  /* 0x0000010000007945 */ /* 0x000fe20003800200 */
[----:B------:R-:W-:-:S02]  /*0330*/  ISETP.GT.AND P0, PT, R0, 0x3ffff, PT ;  /* 0x0003ffff0000780c */ /* 0x000fc40003f04270 */
[C---:B------:R-:W-:Y:S02]  /*0340*/  ISETP.GT.AND P6, PT, R0.reuse, 0x1ffff, PT ;  /* 0x0001ffff0000780c */ /* 0x040fe40003fc4270 */
[C---:B------:R-:W-:Y:S02]  /*0350*/  ISETP.GT.AND P5, PT, R0.reuse, 0xffff, PT ;  /* 0x0000ffff0000780c */ /* 0x040fe40003fa4270 */
[C---:B------:R-:W-:Y:S02]  /*0360*/  ISETP.GT.AND P4, PT, R0.reuse, 0x7fff, PT ;  /* 0x00007fff0000780c */ /* 0x040fe40003f84270 */
[----:B------:R-:W-:Y:S01]  /*0370*/  ISETP.GT.AND P3, PT, R0, 0x3fff, PT ;  /* 0x00003fff0000780c */ /* 0x000fe20003f64270 */
[----:B--2---:R-:W-:-:S07]  /*0380*/  @!P1 DADD R8, R8, R14 ;  /* 0x0000000008089229 */ /* 0x004fce000000000e */
[----:B------:R1:W-:Y:S01]  /*0390*/  @!P1 STG.E.64 desc[UR4][R2.64], R8 ;  /* 0x0000000802009986 */ /* 0x0003e2000c101b04 */
[----:B------:R-:W-:Y:S01]  /*03a0*/  ISETP.GT.AND P1, PT, R0, 0x7ffff, PT ;  /* 0x0007ffff0000780c */ /* 0x000fe20003f24270 */
[----:B0-----:R-:W-:-:S12]  /*03b0*/  @P2 BRA `(.L_x_44) ;  /* 0x0000000000182947 */ /* 0x001fd80003800000 */
[----:B------:R-:W-:Y:S01]  /*03c0*/  IADD3 R10, P2, PT, R2, 0x1000000, RZ ;  /* 0x01000000020a7810 */ /* 0x000fe20007f5e0ff */
[----:B-1----:R-:W2:Y:S04]  /*03d0*/  LDG.E.64 R8, desc[UR4][R2.64] ;  /* 0x0000000402087981 */ /* 0x002ea8000c1e1b00 */
[----:B------:R-:W-:-:S05]  /*03e0*/  IMAD.X R11, RZ, RZ, R3, P2 ;  /* 0x000000ffff0b7224 */ /* 0x000fca00010e0603 */
[----:B------:R-:W2:Y:S02]  /*03f0*/  LDG.E.64 R6, desc[UR4][R10.64+-0x800000] ;  /* 0x800000040a067981 */ /* 0x000ea4000c1e1b00 */
[----:B--2---:R-:W-:-:S07]  /*0400*/  DADD R6, R6, R8 ;  /* 0x0000000006067229 */ /* 0x004fce0000000008 */
[----:B------:R0:W-:Y:S04]  /*0410*/  STG.E.64 desc[UR4][R2.64], R6 ;  /* 0x0000000602007986 */ /* 0x0001e8000c101b04 */
.L_x_44:
[----:B------:R-:W-:Y:S05]  /*0420*/  BSYNC.RECONVERGENT B0 ;  /* 0x0000000000007941 */ /* 0x000fea0003800200 */
.L_x_43:
[----:B01----:R-:W-:Y:S01]  /*0430*/  P2R R6, PR, RZ, 0x1 ;  /* 0x00000001ff067803 */ /* 0x003fe20000000000 */
[----:B------:R-:W-:Y:S01]  /*0440*/  BSSY.RECONVERGENT B0, `(.L_x_45) ;  /* 0x000000a000007945 */ /* 0x000fe20003800200 */
[C---:B------:R-:W-:Y:S02]  /*0450*/  ISETP.GT.AND P0, PT, R0.reuse, 0xfff, PT ;  /* 0x00000fff0000780c */ /* 0x040fe40003f04270 */
[----:B------:R-:W-:Y:S02]  /*0460*/  ISETP.GT.AND P2, PT, R0, 0x1fff, PT ;  /* 0x00001fff0000780c */ /* 0x000fe40003f44270 */
[----:B------:R-:W-:Y:S02]  /*0470*/  P2R R7, PR, RZ, 0x1 ;  /* 0x00000001ff077803 */ /* 0x000fe40000000000 */
[----:B------:R-:W-:Y:S01]  /*0480*/  ISETP.NE.AND P0, PT, R6, RZ, PT ;  /* 0x000000ff0600720c */ /* 0x000fe20003f05270 */
[----:B------:R-:W-:-:S12]  /*0490*/  @P1 BRA `(.L_x_46) ;  /* 0x0000000000101947 */ /* 0x000fd80003800000 */
[----:B------:R-:W2:Y:S04]  /*04a0*/  LDG.E.64 R8, desc[UR4][R2.64] ;  /* 0x0000000402087981 */ /* 0x000ea8000c1e1b00 */
[----:B------:R-:W2:Y:S02]  /*04b0*/  LDG.E.64 R6, desc[UR4][R2.64+0x400000] ;  /* 0x4000000402067981 */ /* 0x000ea4000c1e1b00 */
[----:B--2---:R-:W-:-:S07]  /*04c0*/  DADD R6, R6, R8 ;  /* 0x0000000006067229 */ /* 0x004fce0000000008 */
[----:B------:R0:W-:Y:S04]  /*04d0*/  STG.E.64 desc[UR4][R2.64], R6 ;  /* 0x0000000602007986 */ /* 0x0001e8000c101b04 */
.L_x_46:
[----:B------:R-:W-:Y:S05]  /*04e0*/  BSYNC.RECONVERGENT B0 ;  /* 0x0000000000007941 */ /* 0x000fea0003800200 */
.L_x_45:
[----:B------:R-:W-:Y:S01]  /*04f0*/  BSSY.RECONVERGENT B0, `(.L_x_47) ;  /* 0x0000007000007945 */ /* 0x000fe20003800200 */
[----:B------:R-:W-:-:S03]  /*0500*/  ISETP.GT.AND P1, PT, R0, 0x7ff, PT ;  /* 0x000007ff0000780c */ /* 0x000fc60003f24270 */
[----:B------:R-:W-:Y:S10]  /*0510*/  @P0 BRA `(.L_x_48) ;  /* 0x0000000000100947 */ /* 0x000ff40003800000 */
[----:B------:R-:W2:Y:S04]  /*0520*/  LDG.E.64 R8, desc[UR4][R2.64] ;  /* 0x0000000402087981 */ /* 0x000ea8000c1e1b00 */
[----:B0-----:R-:W2:Y:S02]  /*0530*/  LDG.E.64 R6, desc[UR4][R2.64+0x200000] ;  /* 0x2000000402067981 */ /* 0x001ea4000c1e1b00 */
[----:B--2---:R-:W-:-:S07]  /*0540*/  DADD R6, R6, R8 ;  /* 0x0000000006067229 */ /* 0x004fce0000000008 */
[----:B------:R1:W-:Y:S04]  /*0550*/  STG.E.64 desc[UR4][R2.64], R6 ;  /* 0x0000000602007986 */ /* 0x0003e8000c101b04 */
.L_x_48:
[----:B------:R-:W-:Y:S05]  /*0560*/  BSYNC.RECONVERGENT B0 ;  /* 0x0000000000007941 */ /* 0x000fea0003800200 */
.L_x_47:
[----:B------:R-:W-:Y:S01]  /*0570*/  BSSY.RECONVERGENT B0, `(.L_x_49) ;  /* 0x0000007000007945 */ /* 0x000fe20003800200 */
[----:B------:R-:W-:-:S03]  /*0580*/  ISETP.GT.AND P0, PT, R0, 0x3ff, PT ;  /* 0x000003ff0000780c */ /* 0x000fc60003f04270 */
[----:B------:R-:W-:Y:S10]  /*0590*/  @P6 BRA `(.L_x_50) ;  /* 0x0000000000106947 */ /* 0x000ff40003800000 */
[----:B------:R-:W2:Y:S04]  /*05a0*/  LDG.E.64 R8, desc[UR4][R2.64] ;  /* 0x0000000402087981 */ /* 0x000ea8000c1e1b00 */
[----:B01----:R-:W2:Y:S02]  /*05b0*/  LDG.E.64 R6, desc[UR4][R2.64+0x100000] ;  /* 0x1000000402067981 */ /* 0x003ea4000c1e1b00 */
[----:B--2---:R-:W-:-:S07]  /*05c0*/  DADD R6, R6, R8 ;  /* 0x0000000006067229 */ /* 0x004fce0000000008 */
[----:B------:R2:W-:Y:S04]  /*05d0*/  STG.E.64 desc[UR4][R2.64], R6 ;  /* 0x0000000602007986 */ /* 0x0005e8000c101b04 */
.L_x_50:
[----:B------:R-:W-:Y:S05]  /*05e0*/  BSYNC.RECONVERGENT B0 ;  /* 0x0000000000007941 */ /* 0x000fea0003800200 */
.L_x_49:
[----:B------:R-:W-:Y:S01]  /*05f0*/  BSSY.RECONVERGENT B0, `(.L_x_51) ;  /* 0x0000007000007945 */ /* 0x000fe20003800200 */
[----:B------:R-:W-:-:S03]  /*0600*/  ISETP.GT.AND P6, PT, R0, 0x1ff, PT ;  /* 0x000001ff0000780c */ /* 0x000fc60003fc4270 */
[----:B------:R-:W-:Y:S10]  /*0610*/  @P5 BRA `(.L_x_52) ;  /* 0x0000000000105947 */ /* 0x000ff40003800000 */
[----:B------:R-:W3:Y:S04]  /*0620*/  LDG.E.64 R8, desc[UR4][R2.64] ;  /* 0x0000000402087981 */ /* 0x000ee8000c1e1b00 */
[----:B012---:R-:W3:Y:S02]  /*0630*/  LDG.E.64 R6, desc[UR4][R2.64+0x80000] ;  /* 0x0800000402067981 */ /* 0x007ee4000c1e1b00 */
[----:B---3--:R-:W-:-:S07]  /*0640*/  DADD R6, R6, R8 ;  /* 0x0000000006067229 */ /* 0x008fce0000000008 */
[----:B------:R3:W-:Y:S04]  /*0650*/  STG.E.64 desc[UR4][R2.64], R6 ;  /* 0x0000000602007986 */ /* 0x0007e8000c101b04 */
.L_x_52:
[----:B------:R-:W-:Y:S05]  /*0660*/  BSYNC.RECONVERGENT B0 ;  /* 0x0000000000007941 */ /* 0x000fea0003800200 */
.L_x_51:
[----:B------:R-:W-:Y:S01]  /*0670*/  BSSY.RECONVERGENT B0, `(.L_x_53) ;  /* 0x0000007000007945 */ /* 0x000fe20003800200 */
[----:B------:R-:W-:-:S03]  /*0680*/  ISETP.GT.AND P5, PT, R0, 0xff, PT ;  /* 0x000000ff0000780c */ /* 0x000fc60003fa4270 */
[----:B------:R-:W-:Y:S10]  /*0690*/  @P4 BRA `(.L_x_54) ;  /* 0x0000000000104947 */ /* 0x000ff40003800000 */
[----:B------:R-:W4:Y:S04]  /*06a0*/  LDG.E.64 R8, desc[UR4][R2.64] ;  /* 0x0000000402087981 */ /* 0x000f28000c1e1b00 */
[----:B0123--:R-:W4:Y:S02]  /*06b0*/  LDG.E.64 R6, desc[UR4][R2.64+0x40000] ;  /* 0x0400000402067981 */ /* 0x00ff24000c1e1b00 */
[----:B----4-:R-:W-:-:S07]  /*06c0*/  DADD R6, R6, R8 ;  /* 0x0000000006067229 */ /* 0x010fce0000000008 */
[----:B------:R4:W-:Y:S04]  /*06d0*/  STG.E.64 desc[UR4][R2.64], R6 ;  /* 0x0000000602007986 */ /* 0x0009e8000c101b04 */
.L_x_54:
[----:B------:R-:W-:Y:S05]  /*06e0*/  BSYNC.RECONVERGENT B0 ;  /* 0x0000000000007941 */ /* 0x000fea0003800200 */
.L_x_53:
[----:B------:R-:W-:Y:S01]  /*06f0*/  BSSY.RECONVERGENT B0, `(.L_x_55) ;  /* 0x0000007000007945 */ /* 0x000fe20003800200 */
[----:B------:R-:W-:-:S03]  /*0700*/  ISETP.GT.AND P4, PT, R0, 0x7f, PT ;  /* 0x0000007f0000780c */ /* 0x000fc60003f84270 */
[----:B------:R-:W-:Y:S10]  /*0710*/  @P3 BRA `(.L_x_56) ;  /* 0x0000000000103947 */ /* 0x000ff40003800000 */
[----:B------:R-:W5:Y:S04]  /*0720*/  LDG.E.64 R8, desc[UR4][R2.64] ;  /* 0x0000000402087981 */ /* 0x000f68000c1e1b00 */
[----:B01234-:R-:W5:Y:S02]  /*0730*/  LDG.E.64 R6, desc[UR4][R2.64+0x20000] ;  /* 0x0200000402067981 */ /* 0x01ff64000c1e1b00 */
[----:B-----5:R-:W-:-:S07]  /*0740*/  DADD R6, R6, R8 ;  /* 0x0000000006067229 */ /* 0x020fce0000000008 */
[----:B------:R0:W-:Y:S04]  /*0750*/  STG.E.64 desc[UR4][R2.64], R6 ;  /* 0x0000000602007986 */ /* 0x0001e8000c101b04 */
.L_x_56:
[----:B------:R-:W-:Y:S05]  /*0760*/  BSYNC.RECONVERGENT B0 ;  /* 0x0000000000007941 */ /* 0x000fea0003800200 */
.L_x_55:
[----:B------:R-:W-:Y:S01]  /*0770*/  ISETP.GT.AND P3, PT, R0, 0x3f, PT ;  /* 0x0000003f0000780c */ /* 0x000fe20003f64270 */
[----:B------:R-:W-:Y:S03]  /*0780*/  BSSY.RECONVERGENT B0, `(.L_x_57) ;  /* 0x0000007000007945 */ /* 0x000fe60003800200 */
[----:B01234-:R-:W-:Y:S01]  /*0790*/  P2R R6, PR, RZ, 0x8 ;  /* 0x00000008ff067803 */ /* 0x01ffe20000000000 */
[----:B------:R-:W-:Y:S08]  /*07a0*/  @P2 BRA `(.L_x_58) ;  /* 0x0000000000102947 */ /* 0x000ff00003800000 */
[----:B------:R-:W2:Y:S04]  /*07b0*/  LDG.E.64 R8, desc[UR4][R2.64] ;  /* 0x0000000402087981 */ /* 0x000ea8000c1e1b00 */
[----:B------:R-:W2:Y:S02]  /*07c0*/  LDG.E.64 R6, desc[UR4][R2.64+0x10000] ;  /* 0x0100000402067981 */ /* 0x000ea4000c1e1b00 */
[----:B--2---:R-:W-:-:S07]  /*07d0*/  DADD R6, R6, R8 ;  /* 0x0000000006067229 */ /* 0x004fce0000000008 */
[----:B------:R0:W-:Y:S04]  /*07e0*/  STG.E.64 desc[UR4][R2.64], R6 ;  /* 0x0000000602007986 */ /* 0x0001e8000c101b04 */
.L_x_58:
[----:B------:R-:W-:Y:S05]  /*07f0*/  BSYNC.RECONVERGENT B0 ;  /* 0x0000000000007941 */ /* 0x000fea0003800200 */
.L_x_57:
[C---:B------:R-:W-:Y:S01]  /*0800*/  ISETP.GT.AND P2, PT, R0.reuse, 0xfff, PT ;  /* 0x00000fff0000780c */ /* 0x040fe20003f44270 */
[----:B------:R-:W-:Y:S01]  /*0810*/  BSSY.RECONVERGENT B0, `(.L_x_59) ;  /* 0x0000007000007945 */ /* 0x000fe20003800200 */
[----:B------:R-:W-:-:S11]  /*0820*/  ISETP.GT.AND P3, PT, R0, 0x1f, PT ;  /* 0x0000001f0000780c */ /* 0x000fd60003f64270 */
[----:B------:R-:W-:Y:S05]  /*0830*/  @P2 BRA `(.L_x_60) ;  /* 0x0000000000102947 */ /* 0x000fea0003800000 */
[----:B------:R-:W2:Y:S04]  /*0840*/  LDG.E.64 R8, desc[UR4][R2.64] ;  /* 0x0000000402087981 */ /* 0x000ea8000c1e1b00 */
[----:B0-----:R-:W2:Y:S02]  /*0850*/  LDG.E.64 R6, desc[UR4][R2.64+0x8000] ;  /* 0x0080000402067981 */ /* 0x001ea4000c1e1b00 */
[----:B--2---:R-:W-:-:S07]  /*0860*/  DADD R6, R6, R8 ;  /* 0x0000000006067229 */ /* 0x004fce0000000008 */
[----:B------:R1:W-:Y:S04]  /*0870*/  STG.E.64 desc[UR4][R2.64], R6 ;  /* 0x0000000602007986 */ /* 0x0003e8000c101b04 */
.L_x_60:
[----:B------:R-:W-:Y:S05]  /*0880*/  BSYNC.RECONVERGENT B0 ;  /* 0x0000000000007941 */ /* 0x000fea0003800200 */
.L_x_59:
[----:B------:R-:W-:Y:S01]  /*0890*/  BSSY.RECONVERGENT B0, `(.L_x_61) ;  /* 0x0000007000007945 */ /* 0x000fe20003800200 */
[----:B------:R-:W-:-:S03]  /*08a0*/  ISETP.GT.AND P2, PT, R0, 0xf, PT ;  /* 0x0000000f0000780c */ /* 0x000fc60003f44270 */
[----:B------:R-:W-:Y:S10]  /*08b0*/  @P1 BRA `(.L_x_62) ;  /* 0x0000000000101947 */ /* 0x000ff40003800000 */
[----:B------:R-:W2:Y:S04]  /*08c0*/  LDG.E.64 R8, desc[UR4][R2.64] ;  /* 0x0000000402087981 */ /* 0x000ea8000c1e1b00 */
[----:B01----:R-:W2:Y:S02]  /*08d0*/  LDG.E.64 R6, desc[UR4][R2.64+0x4000] ;  /* 0x0040000402067981 */ /* 0x003ea4000c1e1b00 */
[----:B--2---:R-:W-:-:S07]  /*08e0*/  DADD R6, R6, R8 ;  /* 0x0000000006067229 */ /* 0x004fce0000000008 */
[----:B------:R2:W-:Y:S04]  /*08f0*/  STG.E.64 desc[UR4][R2.64], R6 ;  /* 0x0000000602007986 */ /* 0x0005e8000c101b04 */
.L_x_62:
[----:B------:R-:W-:Y:S05]  /*0900*/  BSYNC.RECONVERGENT B0 ;  /* 0x0000000000007941 */ /* 0x000fea0003800200 */
.L_x_61:
[----:B------:R-:W-:Y:S01]  /*0910*/  BSSY.RECONVERGENT B0, `(.L_x_63) ;  /* 0x0000007000007945 */ /* 0x000fe20003800200 */
[----:B------:R-:W-:-:S03]  /*0920*/  ISETP.GT.AND P1, PT, R0, 0x7, PT ;  /* 0x000000070000780c */ /* 0x000fc60003f24270 */
[----:B------:R-:W-:Y:S10]  /*0930*/  @P0 BRA `(.L_x_64) ;  /* 0x0000000000100947 */ /* 0x000ff40003800000 */
[----:B------:R-:W3:Y:S04]  /*0940*/  LDG.E.64 R8, desc[UR4][R2.64] ;  /* 0x0000000402087981 */ /* 0x000ee8000c1e1b00 */
[----:B012---:R-:W3:Y:S02]  /*0950*/  LDG.E.64 R6, desc[UR4][R2.64+0x2000] ;  /* 0x0020000402067981 */ /* 0x007ee4000c1e1b00 */
[----:B---3--:R-:W-:-:S07]  /*0960*/  DADD R6, R6, R8 ;  /* 0x0000000006067229 */ /* 0x008fce0000000008 */
[----:B------:R3:W-:Y:S04]  /*0970*/  STG.E.64 desc[UR4][R2.64], R6 ;  /* 0x0000000602007986 */ /* 0x0007e8000c101b04 */
.L_x_64:
[----:B------:R-:W-:Y:S05]  /*0980*/  BSYNC.RECONVERGENT B0 ;  /* 0x0000000000007941 */ /* 0x000fea0003800200 */
.L_x_63:
[----:B------:R-:W-:Y:S01]  /*0990*/  BSSY.RECONVERGENT B0, `(.L_x_65) ;  /* 0x0000007000007945 */ /* 0x000fe20003800200 */
[----:B------:R-:W-:-:S03]  /*09a0*/  ISETP.GT.AND P0, PT, R0, 0x3, PT ;  /* 0x000000030000780c */ /* 0x000fc60003f04270 */
[----:B------:R-:W-:Y:S10]  /*09b0*/  @P6 BRA `(.L_x_66) ;  /* 0x0000000000106947 */ /* 0x000ff40003800000 */
[----:B------:R-:W4:Y:S04]  /*09c0*/  LDG.E.64 R8, desc[UR4][R2.64] ;  /* 0x0000000402087981 */ /* 0x000f28000c1e1b00 */
[----:B0123--:R-:W4:Y:S02]  /*09d0*/  LDG.E.64 R6, desc[UR4][R2.64+0x1000] ;  /* 0x0010000402067981 */ /* 0x00ff24000c1e1b00 */
[----:B----4-:R-:W-:-:S07]  /*09e0*/  DADD R6, R6, R8 ;  /* 0x0000000006067229 */ /* 0x010fce0000000008 */
[----:B------:R4:W-:Y:S04]  /*09f0*/  STG.E.64 desc[UR4][R2.64], R6 ;  /* 0x0000000602007986 */ /* 0x0009e8000c101b04 */
.L_x_66:
[----:B------:R-:W-:Y:S05]  /*0a00*/  BSYNC.RECONVERGENT B0 ;  /* 0x0000000000007941 */ /* 0x000fea0003800200 */
.L_x_65:
[----:B------:R-:W-:Y:S01]  /*0a10*/  BSSY.RECONVERGENT B0, `(.L_x_67) ;  /* 0x0000007000007945 */ /* 0x000fe20003800200 */
[----:B------:R-:W-:-:S03]  /*0a20*/  ISETP.GT.AND P6, PT, R0, 0x1, PT ;  /* 0x000000010000780c */ /* 0x000fc60003fc4270 */
[----:B------:R-:W-:Y:S10]  /*0a30*/  @P5 BRA `(.L_x_68) ;  /* 0x0000000000105947 */ /* 0x000ff40003800000 */
[----:B------:R-:W5:Y:S04]  /*0a40*/  LDG.E.64 R8, desc[UR4][R2.64] ;  /* 0x0000000402087981 */ /* 0x000f68000c1e1b00 */
[----:B01234-:R-:W5:Y:S02]  /*0a50*/  LDG.E.64 R6, desc[UR4][R2.64+0x800] ;  /* 0x0008000402067981 */ /* 0x01ff64000c1e1b00 */
[----:B-----5:R-:W-:-:S07]  /*0a60*/  DADD R6, R6, R8 ;  /* 0x0000000006067229 */ /* 0x020fce0000000008 */
[----:B------:R0:W-:Y:S04]  /*0a70*/  STG.E.64 desc[UR4][R2.64], R6 ;  /* 0x0000000602007986 */ /* 0x0001e8000c101b04 */
.L_x_68:
[----:B------:R-:W-:Y:S05]  /*0a80*/  BSYNC.RECONVERGENT B0 ;  /* 0x0000000000007941 */ /* 0x000fea0003800200 */
.L_x_67:
[----:B------:R-:W-:Y:S01]  /*0a90*/  BSSY.RECONVERGENT B0, `(.L_x_69) ;  /* 0x0000007000007945 */ /* 0x000fe20003800200 */
[----:B------:R-:W-:-:S03]  /*0aa0*/  ISETP.GT.AND P5, PT, R0, RZ, PT ;  /* 0x000000ff0000720c */ /* 0x000fc60003fa4270 */
[----:B------:R-:W-:Y:S10]  /*0ab0*/  @P4 BRA `(.L_x_70) ;  /* 0x0000000000104947 */ /* 0x000ff40003800000 */
[----:B------:R-:W5:Y:S04]  /*0ac0*/  LDG.E.64 R8, desc[UR4][R2.64] ;  /* 0x0000000402087981 */ /* 0x000f68000c1e1b00 */
[----:B01234-:R-:W5:Y:S02]  /*0ad0*/  LDG.E.64 R6, desc[UR4][R2.64+0x400] ;  /* 0x0004000402067981 */ /* 0x01ff64000c1e1b00 */
[----:B-----5:R-:W-:-:S07]  /*0ae0*/  DADD R6, R6, R8 ;  /* 0x0000000006067229 */ /* 0x020fce0000000008 */
[----:B------:R0:W-:Y:S04]  /*0af0*/  STG.E.64 desc[UR4][R2.64], R6 ;  /* 0x0000000602007986 */ /* 0x0001e8000c101b04 */
.L_x_70:
[----:B------:R-:W-:Y:S05]  /*0b00*/  BSYNC.RECONVERGENT B0 ;  /* 0x0000000000007941 */ /* 0x000fea0003800200 */
.L_x_69:
[----:B------:R-:W-:Y:S01]  /*0b10*/  ISETP.GT.AND P4, PT, R0, 0x3f, PT ;  /* 0x0000003f0000780c */ /* 0x000fe20003f84270 */
[----:B------:R-:W-:-:S12]  /*0b20*/  BSSY.RECONVERGENT B0, `(.L_x_71) ;  /* 0x0000006000007945 */ /* 0x000fd80003800200 */
[----:B------:R-:W-:Y:S05]  /*0b30*/  @P4 BRA `(.L_x_72) ;  /* 0x0000000000104947 */ /* 0x000fea0003800000 */
[----:B------:R-:W5:Y:S04]  /*0b40*/  LDG.E.64 R8, desc[UR4][R2.64] ;  /* 0x0000000402087981 */ /* 0x000f68000c1e1b00 */
[----:B01234-:R-:W5:Y:S02]  /*0b50*/  LDG.E.64 R6, desc[UR4][R2.64+0x200] ;  /* 0x0002000402067981 */ /* 0x01ff64000c1e1b00 */
[----:B-----5:R-:W-:-:S07]  /*0b60*/  DADD R6, R6, R8 ;  /* 0x0000000006067229 */ /* 0x020fce0000000008 */
[----:B------:R0:W-:Y:S04]  /*0b70*/  STG.E.64 desc[UR4][R2.64], R6 ;  /* 0x0000000602007986 */ /* 0x0001e8000c101b04 */
.L_x_72:
[----:B------:R-:W-:Y:S05]  /*0b80*/  BSYNC.RECONVERGENT B0 ;  /* 0x0000000000007941 */ /* 0x000fea0003800200 */
.L_x_71:
[----:B------:R-:W-:Y:S04]  /*0b90*/  BSSY.RECONVERGENT B0, `(.L_x_73) ;  /* 0x0000006000007945 */ /* 0x000fe80003800200 */
[----:B------:R-:W-:Y:S05]  /*0ba0*/  @P3 BRA `(.L_x_74) ;  /* 0x0000000000103947 */ /* 0x000fea0003800000 */
[----:B------:R-:W5:Y:S04]  /*0bb0*/  LDG.E.64 R8, desc[UR4][R2.64] ;  /* 0x0000000402087981 */ /* 0x000f68000c1e1b00 */
[----:B01234-:R-:W5:Y:S02]  /*0bc0*/  LDG.E.64 R6, desc[UR4][R2.64+0x100] ;  /* 0x0001000402067981 */ /* 0x01ff64000c1e1b00 */
[----:B-----5:R-:W-:-:S07]  /*0bd0*/  DADD R6, R6, R8 ;  /* 0x0000000006067229 */ /* 0x020fce0000000008 */
[----:B------:R0:W-:Y:S04]  /*0be0*/  STG.E.64 desc[UR4][R2.64], R6 ;  /* 0x0000000602007986 */ /* 0x0001e8000c101b04 */
.L_x_74:
[----:B------:R-:W-:Y:S05]  /*0bf0*/  BSYNC.RECONVERGENT B0 ;  /* 0x0000000000007941 */ /* 0x000fea0003800200 */
.L_x_73:
[----:B------:R-:W-:Y:S04]  /*0c00*/  BSSY.RECONVERGENT B0, `(.L_x_75) ;  /* 0x0000006000007945 */ /* 0x000fe80003800200 */
[----:B------:R-:W-:Y:S05]  /*0c10*/  @P2 BRA `(.L_x_76) ;  /* 0x0000000000102947 */ /* 0x000fea0003800000 */
[----:B------:R-:W5:Y:S04]  /*0c20*/  LDG.E.64 R8, desc[UR4][R2.64] ;  /* 0x0000000402087981 */ /* 0x000f68000c1e1b00 */
[----:B01234-:R-:W5:Y:S02]  /*0c30*/  LDG.E.64 R6, desc[UR4][R2.64+0x80] ;  /* 0x0000800402067981 */ /* 0x01ff64000c1e1b00 */
[----:B-----5:R-:W-:-:S07]  /*0c40*/  DADD R6, R6, R8 ;  /* 0x0000000006067229 */ /* 0x020fce0000000008 */
[----:B------:R0:W-:Y:S04]  /*0c50*/  STG.E.64 desc[UR4][R2.64], R6 ;  /* 0x0000000602007986 */ /* 0x0001e8000c101b04 */
.L_x_76:
[----:B------:R-:W-:Y:S05]  /*0c60*/  BSYNC.RECONVERGENT B0 ;  /* 0x0000000000007941 */ /* 0x000fea0003800200 */
.L_x_75:
[----:B------:R-:W-:Y:S04]  /*0c70*/  BSSY.RECONVERGENT B0, `(.L_x_77) ;  /* 0x0000006000007945 */ /* 0x000fe80003800200 */
[----:B------:R-:W-:Y:S05]  /*0c80*/  @P1 BRA `(.L_x_78) ;  /* 0x0000000000101947 */ /* 0x000fea0003800000 */
[----:B------:R-:W5:Y:S04]  /*0c90*/  LDG.E.64 R8, desc[UR4][R2.64] ;  /* 0x0000000402087981 */ /* 0x000f68000c1e1b00 */
[----:B01234-:R-:W5:Y:S02]  /*0ca0*/  LDG.E.64 R6, desc[UR4][R2.64+0x40] ;  /* 0x0000400402067981 */ /* 0x01ff64000c1e1b00 */
[----:B-----5:R-:W-:-:S07]  /*0cb0*/  DADD R6, R6, R8 ;  /* 0x0000000006067229 */ /* 0x020fce0000000008 */
[----:B------:R0:W-:Y:S04]  /*0cc0*/  STG.E.64 desc[UR4][R2.64], R6 ;  /* 0x0000000602007986 */ /* 0x0001e8000c101b04 */
.L_x_78:
[----:B------:R-:W-:Y:S05]  /*0cd0*/  BSYNC.RECONVERGENT B0 ;  /* 0x0000000000007941 */ /* 0x000fea0003800200 */
.L_x_77:
[----:B------:R-:W-:Y:S04]  /*0ce0*/  BSSY.RECONVERGENT B0, `(.L_x_79) ;  /* 0x0000006000007945 */ /* 0x000fe80003800200 */
[----:B------:R-:W-:Y:S05]  /*0cf0*/  @P0 BRA `(.L_x_80) ;  /* 0x0000000000100947 */ /* 0x000fea0003800000 */
[----:B------:R-:W5:Y:S04]  /*0d00*/  LDG.E.64 R8, desc[UR4][R2.64] ;  /* 0x0000000402087981 */ /* 0x000f68000c1e1b00 */
[----:B01234-:R-:W5:Y:S02]  /*0d10*/  LDG.E.64 R6, desc[UR4][R2.64+0x20] ;  /* 0x0000200402067981 */ /* 0x01ff64000c1e1b00 */
[----:B-----5:R-:W-:-:S07]  /*0d20*/  DADD R6, R6, R8 ;  /* 0x0000000006067229 */ /* 0x020fce0000000008 */
[----:B------:R0:W-:Y:S04]  /*0d30*/  STG.E.64 desc[UR4][R2.64], R6 ;  /* 0x0000000602007986 */ /* 0x0001e8000c101b04 */
.L_x_80:
[----:B------:R-:W-:Y:S05]  /*0d40*/  BSYNC.RECONVERGENT B0 ;  /* 0x0000000000007941 */ /* 0x000fea0003800200 */
.L_x_79:
[----:B------:R-:W-:Y:S04]  /*0d50*/  BSSY.RECONVERGENT B0, `(.L_x_81) ;  /* 0x0000006000007945 */ /* 0x000fe80003800200 */
[----:B------:R-:W-:Y:S05]  /*0d60*/  @P6 BRA `(.L_x_82) ;  /* 0x0000000000106947 */ /* 0x000fea0003800000 */
[----:B------:R-:W5:Y:S04]  /*0d70*/  LDG.E.64 R8, desc[UR4][R2.64] ;  /* 0x0000000402087981 */ /* 0x000f68000c1e1b00 */
[----:B01234-:R-:W5:Y:S02]  /*0d80*/  LDG.E.64 R6, desc[UR4][R2.64+0x10] ;  /* 0x0000100402067981 */ /* 0x01ff64000c1e1b00 */
[----:B-----5:R-:W-:-:S07]  /*0d90*/  DADD R6, R6, R8 ;  /* 0x0000000006067229 */ /* 0x020fce0000000008 */
[----:B------:R0:W-:Y:S04]  /*0da0*/  STG.E.64 desc[UR4][R2.64], R6 ;  /* 0x0000000602007986 */ /* 0x0001e8000c101b04 */
.L_x_82:
[----:B------:R-:W-:Y:S05]  /*0db0*/  BSYNC.RECONVERGENT B0 ;  /* 0x0000000000007941 */ /* 0x000fea0003800200 */
.L_x_81:
[----:B------:R-:W-:Y:S04]  /*0dc0*/  BSSY.RECONVERGENT B0, `(.L_x_83) ;  /* 0x0000006000007945 */ /* 0x000fe80003800200 */
[----:B------:R-:W-:Y:S05]  /*0dd0*/  @P5 BRA `(.L_x_84) ;  /* 0x0000000000105947 */ /* 0x000fea0003800000 */
[----:B------:R-:W5:Y:S04]  /*0de0*/  LDG.E.64 R8, desc[UR4][R2.64] ;  /* 0x0000000402087981 */ /* 0x000f68000c1e1b00 */
[----:B01234-:R-:W5:Y:S02]  /*0df0*/  LDG.E.64 R6, desc[UR4][R2.64+0x8] ;  /* 0x0000080402067981 */ /* 0x01ff64000c1e1b00 */
[----:B-----5:R-:W-:-:S07]  /*0e00*/  DADD R6, R6, R8 ;  /* 0x0000000006067229 */ /* 0x020fce0000000008 */
[----:B------:R0:W-:Y:S04]  /*0e10*/  STG.E.64 desc[UR4][R2.64], R6 ;  /* 0x0000000602007986 */ /* 0x0001e8000c101b04 */
.L_x_84:
[----:B------:R-:W-:Y:S05]  /*0e20*/  BSYNC.RECONVERGENT B0 ;  /* 0x0000000000007941 */ /* 0x000fea0003800200 */
.L_x_83:
[----:B------:R-:W5:Y:S01]  /*0e30*/  LDG.E.64 R4, desc[UR4][R4.64] ;  /* 0x0000000404047981 */ /* 0x000f62000c1e1b00 */
[----:B01234-:R-:W5:Y:S03]  /*0e40*/  LDC.64 R2, c[0x0][0x388] ;  /* 0x0000e200ff027b82 */ /* 0x01ff660000000a00 */
[----:B-----5:R-:W-:Y:S01]  /*0e50*/  STG.E.64 desc[UR4][R2.64], R4 ;  /* 0x0000000402007986 */ /* 0x020fe2000c101b04 */
[----:B------:R-:W-:Y:S05]  /*0e60*/  EXIT ;  /* 0x000000000000794d */ /* 0x000fea0003800000 */
.L_x_85:
        /* <DEDUP_REMOVED lines=9> */
.L_x_87:


//--------------------- .nv.shared.reserved.0     --------------------------
	.section	.nv.shared.reserved.0,"aw",@nobits
	.weak		__nv_reservedSMEM_offset_0_alias
	.size		__nv_reservedSMEM_offset_0_alias, 0, 64
	.other		__nv_reservedSMEM_offset_0_alias,@"STO_CUDA_RESERVED_SHARED STV_DEFAULT"
__nv_reservedSMEM_offset_0_alias:
	.zero		0
	.zero		64


//--------------------- .nv.constant0._Z12fleibniz_gpuPfS_ --------------------------
	.section	.nv.constant0._Z12fleibniz_gpuPfS_,"a",@progbits
	.sectionflags	@""
	.align	4
.nv.constant0._Z12fleibniz_gpuPfS_:
	.zero		912


//--------------------- .nv.constant0._Z12dleibniz_gpuPdS_ --------------------------
	.section	.nv.constant0._Z12dleibniz_gpuPdS_,"a",@progbits
	.sectionflags	@""
	.align	4
.nv.constant0._Z12dleibniz_gpuPdS_:
	.zero		912


//--------------------- SYMBOLS --------------------------

	.type		.nv.reservedSmem.offset0,@object
	.size		.nv.reservedSmem.offset0,0x4
